//
// Generated by NVIDIA NVVM Compiler
//
// Compiler Build ID: CL-36424714
// Cuda compilation tools, release 13.0, V13.0.88
// Based on NVVM 20.0.0
//

.version 9.0
.target sm_100
.address_size 64

	// .globl	quant_matmul_q4_0_f32

.visible .entry quant_matmul_q4_0_f32(
	.param .u64 .ptr .align 1 quant_matmul_q4_0_f32_param_0,
	.param .u64 .ptr .align 1 quant_matmul_q4_0_f32_param_1,
	.param .u64 .ptr .align 1 quant_matmul_q4_0_f32_param_2,
	.param .u32 quant_matmul_q4_0_f32_param_3,
	.param .u32 quant_matmul_q4_0_f32_param_4,
	.param .u32 quant_matmul_q4_0_f32_param_5
)
{
	.reg .pred 	%p<6>;
	.reg .b16 	%rs<66>;
	.reg .b32 	%r<85>;
	.reg .b32 	%f<136>;
	.reg .b64 	%rd<21>;

	ld.param.u64 	%rd7, [quant_matmul_q4_0_f32_param_0];
	ld.param.u64 	%rd8, [quant_matmul_q4_0_f32_param_1];
	ld.param.u64 	%rd9, [quant_matmul_q4_0_f32_param_2];
	ld.param.u32 	%r8, [quant_matmul_q4_0_f32_param_3];
	ld.param.u32 	%r6, [quant_matmul_q4_0_f32_param_4];
	ld.param.u32 	%r7, [quant_matmul_q4_0_f32_param_5];
	mov.u32 	%r9, %ctaid.y;
	mov.u32 	%r10, %ntid.y;
	mov.u32 	%r11, %tid.y;
	mad.lo.s32 	%r1, %r9, %r10, %r11;
	mov.u32 	%r12, %ctaid.x;
	mov.u32 	%r13, %ntid.x;
	mov.u32 	%r14, %tid.x;
	mad.lo.s32 	%r2, %r12, %r13, %r14;
	setp.ge.u32 	%p1, %r1, %r8;
	setp.ge.u32 	%p2, %r2, %r7;
	or.pred  	%p3, %p1, %p2;
	@%p3 bra 	$L__BB0_5;
	setp.lt.u32 	%p4, %r6, 32;
	mov.f32 	%f135, 0f00000000;
	@%p4 bra 	$L__BB0_4;
	shr.u32 	%r15, %r6, 5;
	mul.lo.s32 	%r16, %r6, %r1;
	neg.s32 	%r84, %r15;
	mul.lo.s32 	%r17, %r2, %r15;
	mul.lo.s32 	%r18, %r17, 18;
	cvt.u64.u32 	%rd10, %r18;
	cvta.to.global.u64 	%rd11, %rd8;
	add.s64 	%rd12, %rd10, %rd11;
	add.s64 	%rd20, %rd12, 8;
	mul.wide.u32 	%rd13, %r16, 4;
	cvta.to.global.u64 	%rd14, %rd7;
	add.s64 	%rd15, %rd13, %rd14;
	add.s64 	%rd19, %rd15, 64;
	mov.f32 	%f135, 0f00000000;
$L__BB0_3:
	ld.global.nc.u16 	%rs1, [%rd20+-8];
	// begin inline asm
	{  cvt.f32.f16 %f6, %rs1;}

	// end inline asm
	ld.global.nc.u8 	%rs2, [%rd20+-6];
	cvt.u16.u8 	%rs3, %rs2;
	and.b16  	%rs4, %rs3, 15;
	cvt.u32.u16 	%r19, %rs4;
	add.s32 	%r20, %r19, -8;
	cvt.rn.f32.s32 	%f7, %r20;
	mul.f32 	%f8, %f6, %f7;
	shr.u16 	%rs5, %rs3, 4;
	cvt.u32.u16 	%r21, %rs5;
	add.s32 	%r22, %r21, -8;
	cvt.rn.f32.s32 	%f9, %r22;
	mul.f32 	%f10, %f6, %f9;
	ld.global.nc.f32 	%f11, [%rd19+-64];
	fma.rn.f32 	%f12, %f11, %f8, %f135;
	ld.global.nc.f32 	%f13, [%rd19+-60];
	fma.rn.f32 	%f14, %f13, %f10, %f12;
	ld.global.nc.u8 	%rs6, [%rd20+-5];
	cvt.u16.u8 	%rs7, %rs6;
	and.b16  	%rs8, %rs7, 15;
	cvt.u32.u16 	%r23, %rs8;
	add.s32 	%r24, %r23, -8;
	cvt.rn.f32.s32 	%f15, %r24;
	mul.f32 	%f16, %f6, %f15;
	shr.u16 	%rs9, %rs7, 4;
	cvt.u32.u16 	%r25, %rs9;
	add.s32 	%r26, %r25, -8;
	cvt.rn.f32.s32 	%f17, %r26;
	mul.f32 	%f18, %f6, %f17;
	ld.global.nc.f32 	%f19, [%rd19+-56];
	fma.rn.f32 	%f20, %f19, %f16, %f14;
	ld.global.nc.f32 	%f21, [%rd19+-52];
	fma.rn.f32 	%f22, %f21, %f18, %f20;
	ld.global.nc.u8 	%rs10, [%rd20+-4];
	cvt.u16.u8 	%rs11, %rs10;
	and.b16  	%rs12, %rs11, 15;
	cvt.u32.u16 	%r27, %rs12;
	add.s32 	%r28, %r27, -8;
	cvt.rn.f32.s32 	%f23, %r28;
	mul.f32 	%f24, %f6, %f23;
	shr.u16 	%rs13, %rs11, 4;
	cvt.u32.u16 	%r29, %rs13;
	add.s32 	%r30, %r29, -8;
	cvt.rn.f32.s32 	%f25, %r30;
	mul.f32 	%f26, %f6, %f25;
	ld.global.nc.f32 	%f27, [%rd19+-48];
	fma.rn.f32 	%f28, %f27, %f24, %f22;
	ld.global.nc.f32 	%f29, [%rd19+-44];
	fma.rn.f32 	%f30, %f29, %f26, %f28;
	ld.global.nc.u8 	%rs14, [%rd20+-3];
	cvt.u16.u8 	%rs15, %rs14;
	and.b16  	%rs16, %rs15, 15;
	cvt.u32.u16 	%r31, %rs16;
	add.s32 	%r32, %r31, -8;
	cvt.rn.f32.s32 	%f31, %r32;
	mul.f32 	%f32, %f6, %f31;
	shr.u16 	%rs17, %rs15, 4;
	cvt.u32.u16 	%r33, %rs17;
	add.s32 	%r34, %r33, -8;
	cvt.rn.f32.s32 	%f33, %r34;
	mul.f32 	%f34, %f6, %f33;
	ld.global.nc.f32 	%f35, [%rd19+-40];
	fma.rn.f32 	%f36, %f35, %f32, %f30;
	ld.global.nc.f32 	%f37, [%rd19+-36];
	fma.rn.f32 	%f38, %f37, %f34, %f36;
	ld.global.nc.u8 	%rs18, [%rd20+-2];
	cvt.u16.u8 	%rs19, %rs18;
	and.b16  	%rs20, %rs19, 15;
	cvt.u32.u16 	%r35, %rs20;
	add.s32 	%r36, %r35, -8;
	cvt.rn.f32.s32 	%f39, %r36;
	mul.f32 	%f40, %f6, %f39;
	shr.u16 	%rs21, %rs19, 4;
	cvt.u32.u16 	%r37, %rs21;
	add.s32 	%r38, %r37, -8;
	cvt.rn.f32.s32 	%f41, %r38;
	mul.f32 	%f42, %f6, %f41;
	ld.global.nc.f32 	%f43, [%rd19+-32];
	fma.rn.f32 	%f44, %f43, %f40, %f38;
	ld.global.nc.f32 	%f45, [%rd19+-28];
	fma.rn.f32 	%f46, %f45, %f42, %f44;
	ld.global.nc.u8 	%rs22, [%rd20+-1];
	cvt.u16.u8 	%rs23, %rs22;
	and.b16  	%rs24, %rs23, 15;
	cvt.u32.u16 	%r39, %rs24;
	add.s32 	%r40, %r39, -8;
	cvt.rn.f32.s32 	%f47, %r40;
	mul.f32 	%f48, %f6, %f47;
	shr.u16 	%rs25, %rs23, 4;
	cvt.u32.u16 	%r41, %rs25;
	add.s32 	%r42, %r41, -8;
	cvt.rn.f32.s32 	%f49, %r42;
	mul.f32 	%f50, %f6, %f49;
	ld.global.nc.f32 	%f51, [%rd19+-24];
	fma.rn.f32 	%f52, %f51, %f48, %f46;
	ld.global.nc.f32 	%f53, [%rd19+-20];
	fma.rn.f32 	%f54, %f53, %f50, %f52;
	ld.global.nc.u8 	%rs26, [%rd20];
	cvt.u16.u8 	%rs27, %rs26;
	and.b16  	%rs28, %rs27, 15;
	cvt.u32.u16 	%r43, %rs28;
	add.s32 	%r44, %r43, -8;
	cvt.rn.f32.s32 	%f55, %r44;
	mul.f32 	%f56, %f6, %f55;
	shr.u16 	%rs29, %rs27, 4;
	cvt.u32.u16 	%r45, %rs29;
	add.s32 	%r46, %r45, -8;
	cvt.rn.f32.s32 	%f57, %r46;
	mul.f32 	%f58, %f6, %f57;
	ld.global.nc.f32 	%f59, [%rd19+-16];
	fma.rn.f32 	%f60, %f59, %f56, %f54;
	ld.global.nc.f32 	%f61, [%rd19+-12];
	fma.rn.f32 	%f62, %f61, %f58, %f60;
	ld.global.nc.u8 	%rs30, [%rd20+1];
	cvt.u16.u8 	%rs31, %rs30;
	and.b16  	%rs32, %rs31, 15;
	cvt.u32.u16 	%r47, %rs32;
	add.s32 	%r48, %r47, -8;
	cvt.rn.f32.s32 	%f63, %r48;
	mul.f32 	%f64, %f6, %f63;
	shr.u16 	%rs33, %rs31, 4;
	cvt.u32.u16 	%r49, %rs33;
	add.s32 	%r50, %r49, -8;
	cvt.rn.f32.s32 	%f65, %r50;
	mul.f32 	%f66, %f6, %f65;
	ld.global.nc.f32 	%f67, [%rd19+-8];
	fma.rn.f32 	%f68, %f67, %f64, %f62;
	ld.global.nc.f32 	%f69, [%rd19+-4];
	fma.rn.f32 	%f70, %f69, %f66, %f68;
	ld.global.nc.u8 	%rs34, [%rd20+2];
	cvt.u16.u8 	%rs35, %rs34;
	and.b16  	%rs36, %rs35, 15;
	cvt.u32.u16 	%r51, %rs36;
	add.s32 	%r52, %r51, -8;
	cvt.rn.f32.s32 	%f71, %r52;
	mul.f32 	%f72, %f6, %f71;
	shr.u16 	%rs37, %rs35, 4;
	cvt.u32.u16 	%r53, %rs37;
	add.s32 	%r54, %r53, -8;
	cvt.rn.f32.s32 	%f73, %r54;
	mul.f32 	%f74, %f6, %f73;
	ld.global.nc.f32 	%f75, [%rd19];
	fma.rn.f32 	%f76, %f75, %f72, %f70;
	ld.global.nc.f32 	%f77, [%rd19+4];
	fma.rn.f32 	%f78, %f77, %f74, %f76;
	ld.global.nc.u8 	%rs38, [%rd20+3];
	cvt.u16.u8 	%rs39, %rs38;
	and.b16  	%rs40, %rs39, 15;
	cvt.u32.u16 	%r55, %rs40;
	add.s32 	%r56, %r55, -8;
	cvt.rn.f32.s32 	%f79, %r56;
	mul.f32 	%f80, %f6, %f79;
	shr.u16 	%rs41, %rs39, 4;
	cvt.u32.u16 	%r57, %rs41;
	add.s32 	%r58, %r57, -8;
	cvt.rn.f32.s32 	%f81, %r58;
	mul.f32 	%f82, %f6, %f81;
	ld.global.nc.f32 	%f83, [%rd19+8];
	fma.rn.f32 	%f84, %f83, %f80, %f78;
	ld.global.nc.f32 	%f85, [%rd19+12];
	fma.rn.f32 	%f86, %f85, %f82, %f84;
	ld.global.nc.u8 	%rs42, [%rd20+4];
	cvt.u16.u8 	%rs43, %rs42;
	and.b16  	%rs44, %rs43, 15;
	cvt.u32.u16 	%r59, %rs44;
	add.s32 	%r60, %r59, -8;
	cvt.rn.f32.s32 	%f87, %r60;
	mul.f32 	%f88, %f6, %f87;
	shr.u16 	%rs45, %rs43, 4;
	cvt.u32.u16 	%r61, %rs45;
	add.s32 	%r62, %r61, -8;
	cvt.rn.f32.s32 	%f89, %r62;
	mul.f32 	%f90, %f6, %f89;
	ld.global.nc.f32 	%f91, [%rd19+16];
	fma.rn.f32 	%f92, %f91, %f88, %f86;
	ld.global.nc.f32 	%f93, [%rd19+20];
	fma.rn.f32 	%f94, %f93, %f90, %f92;
	ld.global.nc.u8 	%rs46, [%rd20+5];
	cvt.u16.u8 	%rs47, %rs46;
	and.b16  	%rs48, %rs47, 15;
	cvt.u32.u16 	%r63, %rs48;
	add.s32 	%r64, %r63, -8;
	cvt.rn.f32.s32 	%f95, %r64;
	mul.f32 	%f96, %f6, %f95;
	shr.u16 	%rs49, %rs47, 4;
	cvt.u32.u16 	%r65, %rs49;
	add.s32 	%r66, %r65, -8;
	cvt.rn.f32.s32 	%f97, %r66;
	mul.f32 	%f98, %f6, %f97;
	ld.global.nc.f32 	%f99, [%rd19+24];
	fma.rn.f32 	%f100, %f99, %f96, %f94;
	ld.global.nc.f32 	%f101, [%rd19+28];
	fma.rn.f32 	%f102, %f101, %f98, %f100;
	ld.global.nc.u8 	%rs50, [%rd20+6];
	cvt.u16.u8 	%rs51, %rs50;
	and.b16  	%rs52, %rs51, 15;
	cvt.u32.u16 	%r67, %rs52;
	add.s32 	%r68, %r67, -8;
	cvt.rn.f32.s32 	%f103, %r68;
	mul.f32 	%f104, %f6, %f103;
	shr.u16 	%rs53, %rs51, 4;
	cvt.u32.u16 	%r69, %rs53;
	add.s32 	%r70, %r69, -8;
	cvt.rn.f32.s32 	%f105, %r70;
	mul.f32 	%f106, %f6, %f105;
	ld.global.nc.f32 	%f107, [%rd19+32];
	fma.rn.f32 	%f108, %f107, %f104, %f102;
	ld.global.nc.f32 	%f109, [%rd19+36];
	fma.rn.f32 	%f110, %f109, %f106, %f108;
	ld.global.nc.u8 	%rs54, [%rd20+7];
	cvt.u16.u8 	%rs55, %rs54;
	and.b16  	%rs56, %rs55, 15;
	cvt.u32.u16 	%r71, %rs56;
	add.s32 	%r72, %r71, -8;
	cvt.rn.f32.s32 	%f111, %r72;
	mul.f32 	%f112, %f6, %f111;
	shr.u16 	%rs57, %rs55, 4;
	cvt.u32.u16 	%r73, %rs57;
	add.s32 	%r74, %r73, -8;
	cvt.rn.f32.s32 	%f113, %r74;
	mul.f32 	%f114, %f6, %f113;
	ld.global.nc.f32 	%f115, [%rd19+40];
	fma.rn.f32 	%f116, %f115, %f112, %f110;
	ld.global.nc.f32 	%f117, [%rd19+44];
	fma.rn.f32 	%f118, %f117, %f114, %f116;
	ld.global.nc.u8 	%rs58, [%rd20+8];
	cvt.u16.u8 	%rs59, %rs58;
	and.b16  	%rs60, %rs59, 15;
	cvt.u32.u16 	%r75, %rs60;
	add.s32 	%r76, %r75, -8;
	cvt.rn.f32.s32 	%f119, %r76;
	mul.f32 	%f120, %f6, %f119;
	shr.u16 	%rs61, %rs59, 4;
	cvt.u32.u16 	%r77, %rs61;
	add.s32 	%r78, %r77, -8;
	cvt.rn.f32.s32 	%f121, %r78;
	mul.f32 	%f122, %f6, %f121;
	ld.global.nc.f32 	%f123, [%rd19+48];
	fma.rn.f32 	%f124, %f123, %f120, %f118;
	ld.global.nc.f32 	%f125, [%rd19+52];
	fma.rn.f32 	%f126, %f125, %f122, %f124;
	ld.global.nc.u8 	%rs62, [%rd20+9];
	cvt.u16.u8 	%rs63, %rs62;
	and.b16  	%rs64, %rs63, 15;
	cvt.u32.u16 	%r79, %rs64;
	add.s32 	%r80, %r79, -8;
	cvt.rn.f32.s32 	%f127, %r80;
	mul.f32 	%f128, %f6, %f127;
	shr.u16 	%rs65, %rs63, 4;
	cvt.u32.u16 	%r81, %rs65;
	add.s32 	%r82, %r81, -8;
	cvt.rn.f32.s32 	%f129, %r82;
	mul.f32 	%f130, %f6, %f129;
	ld.global.nc.f32 	%f131, [%rd19+56];
	fma.rn.f32 	%f132, %f131, %f128, %f126;
	ld.global.nc.f32 	%f133, [%rd19+60];
	fma.rn.f32 	%f135, %f133, %f130, %f132;
	add.s32 	%r84, %r84, 1;
	setp.ne.s32 	%p5, %r84, 0;
	add.s64 	%rd20, %rd20, 18;
	add.s64 	%rd19, %rd19, 128;
	@%p5 bra 	$L__BB0_3;
$L__BB0_4:
	mad.lo.s32 	%r83, %r7, %r1, %r2;
	cvta.to.global.u64 	%rd16, %rd9;
	mul.wide.u32 	%rd17, %r83, 4;
	add.s64 	%rd18, %rd16, %rd17;
	st.global.f32 	[%rd18], %f135;
$L__BB0_5:
	ret;

}
	// .globl	quant_matmul_q8_0_f32
.visible .entry quant_matmul_q8_0_f32(
	.param .u64 .ptr .align 1 quant_matmul_q8_0_f32_param_0,
	.param .u64 .ptr .align 1 quant_matmul_q8_0_f32_param_1,
	.param .u64 .ptr .align 1 quant_matmul_q8_0_f32_param_2,
	.param .u32 quant_matmul_q8_0_f32_param_3,
	.param .u32 quant_matmul_q8_0_f32_param_4,
	.param .u32 quant_matmul_q8_0_f32_param_5
)
{
	.reg .pred 	%p<6>;
	.reg .b16 	%rs<66>;
	.reg .b32 	%r<25>;
	.reg .b32 	%f<136>;
	.reg .b64 	%rd<19>;

	ld.param.u64 	%rd6, [quant_matmul_q8_0_f32_param_0];
	ld.param.u64 	%rd7, [quant_matmul_q8_0_f32_param_1];
	ld.param.u64 	%rd8, [quant_matmul_q8_0_f32_param_2];
	ld.param.u32 	%r10, [quant_matmul_q8_0_f32_param_3];
	ld.param.u32 	%r8, [quant_matmul_q8_0_f32_param_4];
	ld.param.u32 	%r9, [quant_matmul_q8_0_f32_param_5];
	mov.u32 	%r11, %ctaid.y;
	mov.u32 	%r12, %ntid.y;
	mov.u32 	%r13, %tid.y;
	mad.lo.s32 	%r1, %r11, %r12, %r13;
	mov.u32 	%r14, %ctaid.x;
	mov.u32 	%r15, %ntid.x;
	mov.u32 	%r16, %tid.x;
	mad.lo.s32 	%r2, %r14, %r15, %r16;
	setp.ge.u32 	%p1, %r1, %r10;
	setp.ge.u32 	%p2, %r2, %r9;
	or.pred  	%p3, %p1, %p2;
	@%p3 bra 	$L__BB1_5;
	setp.lt.u32 	%p4, %r8, 32;
	mov.f32 	%f135, 0f00000000;
	@%p4 bra 	$L__BB1_4;
	shr.u32 	%r18, %r8, 5;
	mul.lo.s32 	%r19, %r8, %r1;
	neg.s32 	%r24, %r18;
	mul.wide.u32 	%rd9, %r19, 4;
	cvta.to.global.u64 	%rd10, %rd6;
	add.s64 	%rd11, %rd9, %rd10;
	add.s64 	%rd18, %rd11, 64;
	cvta.to.global.u64 	%rd2, %rd7;
	mul.lo.s32 	%r20, %r2, %r18;
	mul.lo.s32 	%r21, %r20, 34;
	cvt.u64.u32 	%rd3, %r21;
	mov.f32 	%f135, 0f00000000;
	mov.b32 	%r23, 0;
$L__BB1_3:
	cvt.u64.u32 	%rd12, %r23;
	add.s64 	%rd13, %rd12, %rd3;
	add.s64 	%rd14, %rd2, %rd13;
	ld.global.nc.u16 	%rs1, [%rd14];
	// begin inline asm
	{  cvt.f32.f16 %f6, %rs1;}

	// end inline asm
	ld.global.nc.f32 	%f7, [%rd18+-64];
	ld.global.nc.u8 	%rs2, [%rd14+2];
	cvt.s16.s8 	%rs3, %rs2;
	cvt.rn.f32.s16 	%f8, %rs3;
	mul.f32 	%f9, %f6, %f8;
	fma.rn.f32 	%f10, %f7, %f9, %f135;
	ld.global.nc.f32 	%f11, [%rd18+-60];
	ld.global.nc.u8 	%rs4, [%rd14+3];
	cvt.s16.s8 	%rs5, %rs4;
	cvt.rn.f32.s16 	%f12, %rs5;
	mul.f32 	%f13, %f6, %f12;
	fma.rn.f32 	%f14, %f11, %f13, %f10;
	ld.global.nc.f32 	%f15, [%rd18+-56];
	ld.global.nc.u8 	%rs6, [%rd14+4];
	cvt.s16.s8 	%rs7, %rs6;
	cvt.rn.f32.s16 	%f16, %rs7;
	mul.f32 	%f17, %f6, %f16;
	fma.rn.f32 	%f18, %f15, %f17, %f14;
	ld.global.nc.f32 	%f19, [%rd18+-52];
	ld.global.nc.u8 	%rs8, [%rd14+5];
	cvt.s16.s8 	%rs9, %rs8;
	cvt.rn.f32.s16 	%f20, %rs9;
	mul.f32 	%f21, %f6, %f20;
	fma.rn.f32 	%f22, %f19, %f21, %f18;
	ld.global.nc.f32 	%f23, [%rd18+-48];
	ld.global.nc.u8 	%rs10, [%rd14+6];
	cvt.s16.s8 	%rs11, %rs10;
	cvt.rn.f32.s16 	%f24, %rs11;
	mul.f32 	%f25, %f6, %f24;
	fma.rn.f32 	%f26, %f23, %f25, %f22;
	ld.global.nc.f32 	%f27, [%rd18+-44];
	ld.global.nc.u8 	%rs12, [%rd14+7];
	cvt.s16.s8 	%rs13, %rs12;
	cvt.rn.f32.s16 	%f28, %rs13;
	mul.f32 	%f29, %f6, %f28;
	fma.rn.f32 	%f30, %f27, %f29, %f26;
	ld.global.nc.f32 	%f31, [%rd18+-40];
	ld.global.nc.u8 	%rs14, [%rd14+8];
	cvt.s16.s8 	%rs15, %rs14;
	cvt.rn.f32.s16 	%f32, %rs15;
	mul.f32 	%f33, %f6, %f32;
	fma.rn.f32 	%f34, %f31, %f33, %f30;
	ld.global.nc.f32 	%f35, [%rd18+-36];
	ld.global.nc.u8 	%rs16, [%rd14+9];
	cvt.s16.s8 	%rs17, %rs16;
	cvt.rn.f32.s16 	%f36, %rs17;
	mul.f32 	%f37, %f6, %f36;
	fma.rn.f32 	%f38, %f35, %f37, %f34;
	ld.global.nc.f32 	%f39, [%rd18+-32];
	ld.global.nc.u8 	%rs18, [%rd14+10];
	cvt.s16.s8 	%rs19, %rs18;
	cvt.rn.f32.s16 	%f40, %rs19;
	mul.f32 	%f41, %f6, %f40;
	fma.rn.f32 	%f42, %f39, %f41, %f38;
	ld.global.nc.f32 	%f43, [%rd18+-28];
	ld.global.nc.u8 	%rs20, [%rd14+11];
	cvt.s16.s8 	%rs21, %rs20;
	cvt.rn.f32.s16 	%f44, %rs21;
	mul.f32 	%f45, %f6, %f44;
	fma.rn.f32 	%f46, %f43, %f45, %f42;
	ld.global.nc.f32 	%f47, [%rd18+-24];
	ld.global.nc.u8 	%rs22, [%rd14+12];
	cvt.s16.s8 	%rs23, %rs22;
	cvt.rn.f32.s16 	%f48, %rs23;
	mul.f32 	%f49, %f6, %f48;
	fma.rn.f32 	%f50, %f47, %f49, %f46;
	ld.global.nc.f32 	%f51, [%rd18+-20];
	ld.global.nc.u8 	%rs24, [%rd14+13];
	cvt.s16.s8 	%rs25, %rs24;
	cvt.rn.f32.s16 	%f52, %rs25;
	mul.f32 	%f53, %f6, %f52;
	fma.rn.f32 	%f54, %f51, %f53, %f50;
	ld.global.nc.f32 	%f55, [%rd18+-16];
	ld.global.nc.u8 	%rs26, [%rd14+14];
	cvt.s16.s8 	%rs27, %rs26;
	cvt.rn.f32.s16 	%f56, %rs27;
	mul.f32 	%f57, %f6, %f56;
	fma.rn.f32 	%f58, %f55, %f57, %f54;
	ld.global.nc.f32 	%f59, [%rd18+-12];
	ld.global.nc.u8 	%rs28, [%rd14+15];
	cvt.s16.s8 	%rs29, %rs28;
	cvt.rn.f32.s16 	%f60, %rs29;
	mul.f32 	%f61, %f6, %f60;
	fma.rn.f32 	%f62, %f59, %f61, %f58;
	ld.global.nc.f32 	%f63, [%rd18+-8];
	ld.global.nc.u8 	%rs30, [%rd14+16];
	cvt.s16.s8 	%rs31, %rs30;
	cvt.rn.f32.s16 	%f64, %rs31;
	mul.f32 	%f65, %f6, %f64;
	fma.rn.f32 	%f66, %f63, %f65, %f62;
	ld.global.nc.f32 	%f67, [%rd18+-4];
	ld.global.nc.u8 	%rs32, [%rd14+17];
	cvt.s16.s8 	%rs33, %rs32;
	cvt.rn.f32.s16 	%f68, %rs33;
	mul.f32 	%f69, %f6, %f68;
	fma.rn.f32 	%f70, %f67, %f69, %f66;
	ld.global.nc.f32 	%f71, [%rd18];
	ld.global.nc.u8 	%rs34, [%rd14+18];
	cvt.s16.s8 	%rs35, %rs34;
	cvt.rn.f32.s16 	%f72, %rs35;
	mul.f32 	%f73, %f6, %f72;
	fma.rn.f32 	%f74, %f71, %f73, %f70;
	ld.global.nc.f32 	%f75, [%rd18+4];
	ld.global.nc.u8 	%rs36, [%rd14+19];
	cvt.s16.s8 	%rs37, %rs36;
	cvt.rn.f32.s16 	%f76, %rs37;
	mul.f32 	%f77, %f6, %f76;
	fma.rn.f32 	%f78, %f75, %f77, %f74;
	ld.global.nc.f32 	%f79, [%rd18+8];
	ld.global.nc.u8 	%rs38, [%rd14+20];
	cvt.s16.s8 	%rs39, %rs38;
	cvt.rn.f32.s16 	%f80, %rs39;
	mul.f32 	%f81, %f6, %f80;
	fma.rn.f32 	%f82, %f79, %f81, %f78;
	ld.global.nc.f32 	%f83, [%rd18+12];
	ld.global.nc.u8 	%rs40, [%rd14+21];
	cvt.s16.s8 	%rs41, %rs40;
	cvt.rn.f32.s16 	%f84, %rs41;
	mul.f32 	%f85, %f6, %f84;
	fma.rn.f32 	%f86, %f83, %f85, %f82;
	ld.global.nc.f32 	%f87, [%rd18+16];
	ld.global.nc.u8 	%rs42, [%rd14+22];
	cvt.s16.s8 	%rs43, %rs42;
	cvt.rn.f32.s16 	%f88, %rs43;
	mul.f32 	%f89, %f6, %f88;
	fma.rn.f32 	%f90, %f87, %f89, %f86;
	ld.global.nc.f32 	%f91, [%rd18+20];
	ld.global.nc.u8 	%rs44, [%rd14+23];
	cvt.s16.s8 	%rs45, %rs44;
	cvt.rn.f32.s16 	%f92, %rs45;
	mul.f32 	%f93, %f6, %f92;
	fma.rn.f32 	%f94, %f91, %f93, %f90;
	ld.global.nc.f32 	%f95, [%rd18+24];
	ld.global.nc.u8 	%rs46, [%rd14+24];
	cvt.s16.s8 	%rs47, %rs46;
	cvt.rn.f32.s16 	%f96, %rs47;
	mul.f32 	%f97, %f6, %f96;
	fma.rn.f32 	%f98, %f95, %f97, %f94;
	ld.global.nc.f32 	%f99, [%rd18+28];
	ld.global.nc.u8 	%rs48, [%rd14+25];
	cvt.s16.s8 	%rs49, %rs48;
	cvt.rn.f32.s16 	%f100, %rs49;
	mul.f32 	%f101, %f6, %f100;
	fma.rn.f32 	%f102, %f99, %f101, %f98;
	ld.global.nc.f32 	%f103, [%rd18+32];
	ld.global.nc.u8 	%rs50, [%rd14+26];
	cvt.s16.s8 	%rs51, %rs50;
	cvt.rn.f32.s16 	%f104, %rs51;
	mul.f32 	%f105, %f6, %f104;
	fma.rn.f32 	%f106, %f103, %f105, %f102;
	ld.global.nc.f32 	%f107, [%rd18+36];
	ld.global.nc.u8 	%rs52, [%rd14+27];
	cvt.s16.s8 	%rs53, %rs52;
	cvt.rn.f32.s16 	%f108, %rs53;
	mul.f32 	%f109, %f6, %f108;
	fma.rn.f32 	%f110, %f107, %f109, %f106;
	ld.global.nc.f32 	%f111, [%rd18+40];
	ld.global.nc.u8 	%rs54, [%rd14+28];
	cvt.s16.s8 	%rs55, %rs54;
	cvt.rn.f32.s16 	%f112, %rs55;
	mul.f32 	%f113, %f6, %f112;
	fma.rn.f32 	%f114, %f111, %f113, %f110;
	ld.global.nc.f32 	%f115, [%rd18+44];
	ld.global.nc.u8 	%rs56, [%rd14+29];
	cvt.s16.s8 	%rs57, %rs56;
	cvt.rn.f32.s16 	%f116, %rs57;
	mul.f32 	%f117, %f6, %f116;
	fma.rn.f32 	%f118, %f115, %f117, %f114;
	ld.global.nc.f32 	%f119, [%rd18+48];
	ld.global.nc.u8 	%rs58, [%rd14+30];
	cvt.s16.s8 	%rs59, %rs58;
	cvt.rn.f32.s16 	%f120, %rs59;
	mul.f32 	%f121, %f6, %f120;
	fma.rn.f32 	%f122, %f119, %f121, %f118;
	ld.global.nc.f32 	%f123, [%rd18+52];
	ld.global.nc.u8 	%rs60, [%rd14+31];
	cvt.s16.s8 	%rs61, %rs60;
	cvt.rn.f32.s16 	%f124, %rs61;
	mul.f32 	%f125, %f6, %f124;
	fma.rn.f32 	%f126, %f123, %f125, %f122;
	ld.global.nc.f32 	%f127, [%rd18+56];
	ld.global.nc.u8 	%rs62, [%rd14+32];
	cvt.s16.s8 	%rs63, %rs62;
	cvt.rn.f32.s16 	%f128, %rs63;
	mul.f32 	%f129, %f6, %f128;
	fma.rn.f32 	%f130, %f127, %f129, %f126;
	ld.global.nc.f32 	%f131, [%rd18+60];
	ld.global.nc.u8 	%rs64, [%rd14+33];
	cvt.s16.s8 	%rs65, %rs64;
	cvt.rn.f32.s16 	%f132, %rs65;
	mul.f32 	%f133, %f6, %f132;
	fma.rn.f32 	%f135, %f131, %f133, %f130;
	add.s32 	%r24, %r24, 1;
	setp.ne.s32 	%p5, %r24, 0;
	add.s32 	%r23, %r23, 34;
	add.s64 	%rd18, %rd18, 128;
	@%p5 bra 	$L__BB1_3;
$L__BB1_4:
	mad.lo.s32 	%r22, %r9, %r1, %r2;
	cvta.to.global.u64 	%rd15, %rd8;
	mul.wide.u32 	%rd16, %r22, 4;
	add.s64 	%rd17, %rd15, %rd16;
	st.global.f32 	[%rd17], %f135;
$L__BB1_5:
	ret;

}
	// .globl	quant_matmul_q4_k_f32
.visible .entry quant_matmul_q4_k_f32(
	.param .u64 .ptr .align 1 quant_matmul_q4_k_f32_param_0,
	.param .u64 .ptr .align 1 quant_matmul_q4_k_f32_param_1,
	.param .u64 .ptr .align 1 quant_matmul_q4_k_f32_param_2,
	.param .u32 quant_matmul_q4_k_f32_param_3,
	.param .u32 quant_matmul_q4_k_f32_param_4,
	.param .u32 quant_matmul_q4_k_f32_param_5
)
{
	.local .align 8 .b8 	__local_depot2[16];
	.reg .b64 	%SP;
	.reg .b64 	%SPL;
	.reg .pred 	%p<11>;
	.reg .b16 	%rs<117>;
	.reg .b32 	%r<72>;
	.reg .b32 	%f<103>;
	.reg .b64 	%rd<43>;

	mov.u64 	%SPL, __local_depot2;
	ld.param.u64 	%rd17, [quant_matmul_q4_k_f32_param_0];
	ld.param.u64 	%rd18, [quant_matmul_q4_k_f32_param_1];
	ld.param.u64 	%rd16, [quant_matmul_q4_k_f32_param_2];
	ld.param.u32 	%r17, [quant_matmul_q4_k_f32_param_3];
	ld.param.u32 	%r15, [quant_matmul_q4_k_f32_param_4];
	ld.param.u32 	%r16, [quant_matmul_q4_k_f32_param_5];
	cvta.to.global.u64 	%rd1, %rd17;
	cvta.to.global.u64 	%rd2, %rd18;
	add.u64 	%rd3, %SPL, 0;
	add.u64 	%rd4, %SPL, 8;
	mov.u32 	%r18, %ctaid.y;
	mov.u32 	%r19, %ntid.y;
	mov.u32 	%r20, %tid.y;
	mad.lo.s32 	%r1, %r18, %r19, %r20;
	mov.u32 	%r21, %ctaid.x;
	mov.u32 	%r22, %ntid.x;
	mov.u32 	%r23, %tid.x;
	mad.lo.s32 	%r2, %r21, %r22, %r23;
	setp.ge.u32 	%p1, %r1, %r17;
	setp.ge.u32 	%p2, %r2, %r16;
	or.pred  	%p3, %p1, %p2;
	@%p3 bra 	$L__BB2_12;
	shr.u32 	%r3, %r15, 8;
	mul.lo.s32 	%r24, %r15, %r1;
	cvt.u64.u32 	%rd5, %r24;
	mul.lo.s32 	%r25, %r2, %r3;
	mul.lo.s32 	%r26, %r25, 144;
	cvt.u64.u32 	%rd6, %r26;
	setp.lt.u32 	%p4, %r15, 256;
	mov.f32 	%f101, 0f00000000;
	@%p4 bra 	$L__BB2_11;
	add.s64 	%rd21, %rd6, %rd2;
	add.s64 	%rd7, %rd21, 23;
	mov.f32 	%f101, 0f00000000;
	mov.b32 	%r68, 0;
$L__BB2_3:
	mul.lo.s32 	%r29, %r68, 144;
	cvt.u64.u32 	%rd22, %r29;
	add.s64 	%rd23, %rd22, %rd6;
	add.s64 	%rd8, %rd2, %rd23;
	ld.global.nc.u16 	%rs1, [%rd8];
	ld.global.nc.u16 	%rs2, [%rd8+2];
	// begin inline asm
	{  cvt.f32.f16 %f15, %rs1;}

	// end inline asm
	// begin inline asm
	{  cvt.f32.f16 %f16, %rs2;}

	// end inline asm
	shl.b32 	%r5, %r68, 8;
	ld.global.nc.u8 	%rs3, [%rd8+4];
	cvt.u16.u8 	%rs4, %rs3;
	and.b16  	%rs5, %rs4, 63;
	ld.global.nc.u8 	%rs6, [%rd8+8];
	cvt.u16.u8 	%rs7, %rs6;
	and.b16  	%rs8, %rs7, 63;
	ld.global.nc.u8 	%rs9, [%rd8+5];
	cvt.u16.u8 	%rs10, %rs9;
	and.b16  	%rs11, %rs10, 63;
	ld.global.nc.u8 	%rs12, [%rd8+9];
	cvt.u16.u8 	%rs13, %rs12;
	and.b16  	%rs14, %rs13, 63;
	ld.global.nc.u8 	%rs15, [%rd8+6];
	cvt.u16.u8 	%rs16, %rs15;
	and.b16  	%rs17, %rs16, 63;
	ld.global.nc.u8 	%rs18, [%rd8+10];
	cvt.u16.u8 	%rs19, %rs18;
	and.b16  	%rs20, %rs19, 63;
	ld.global.nc.u8 	%rs21, [%rd8+7];
	cvt.u16.u8 	%rs22, %rs21;
	and.b16  	%rs23, %rs22, 63;
	ld.global.nc.u8 	%rs24, [%rd8+11];
	cvt.u16.u8 	%rs25, %rs24;
	and.b16  	%rs26, %rs25, 63;
	ld.global.nc.u8 	%rs27, [%rd8+12];
	cvt.u16.u8 	%rs28, %rs27;
	and.b16  	%rs29, %rs28, 15;
	shr.u16 	%rs30, %rs4, 2;
	and.b16  	%rs31, %rs30, 48;
	or.b16  	%rs32, %rs31, %rs29;
	shr.u16 	%rs33, %rs28, 4;
	shr.u16 	%rs34, %rs7, 2;
	and.b16  	%rs35, %rs34, 48;
	or.b16  	%rs36, %rs35, %rs33;
	ld.global.nc.u8 	%rs37, [%rd8+13];
	cvt.u16.u8 	%rs38, %rs37;
	and.b16  	%rs39, %rs38, 15;
	shr.u16 	%rs40, %rs10, 2;
	and.b16  	%rs41, %rs40, 48;
	or.b16  	%rs42, %rs41, %rs39;
	shr.u16 	%rs43, %rs38, 4;
	shr.u16 	%rs44, %rs13, 2;
	and.b16  	%rs45, %rs44, 48;
	or.b16  	%rs46, %rs45, %rs43;
	ld.global.nc.u8 	%rs47, [%rd8+14];
	cvt.u16.u8 	%rs48, %rs47;
	and.b16  	%rs49, %rs48, 15;
	shr.u16 	%rs50, %rs16, 2;
	and.b16  	%rs51, %rs50, 48;
	or.b16  	%rs52, %rs51, %rs49;
	shr.u16 	%rs53, %rs48, 4;
	shr.u16 	%rs54, %rs19, 2;
	and.b16  	%rs55, %rs54, 48;
	or.b16  	%rs56, %rs55, %rs53;
	ld.global.nc.u8 	%rs57, [%rd8+15];
	cvt.u16.u8 	%rs58, %rs57;
	and.b16  	%rs59, %rs58, 15;
	shr.u16 	%rs60, %rs22, 2;
	and.b16  	%rs61, %rs60, 48;
	or.b16  	%rs62, %rs61, %rs59;
	cvt.u32.u16 	%r30, %rs62;
	cvt.u32.u16 	%r31, %rs52;
	prmt.b32 	%r32, %r31, %r30, 0x3340U;
	cvt.u32.u16 	%r33, %rs42;
	cvt.u32.u16 	%r34, %rs32;
	prmt.b32 	%r35, %r34, %r33, 0x3340U;
	prmt.b32 	%r36, %r35, %r32, 0x5410U;
	cvt.u32.u16 	%r37, %rs23;
	cvt.u32.u16 	%r38, %rs17;
	prmt.b32 	%r39, %r38, %r37, 0x3340U;
	cvt.u32.u16 	%r40, %rs11;
	cvt.u32.u16 	%r41, %rs5;
	prmt.b32 	%r42, %r41, %r40, 0x3340U;
	prmt.b32 	%r43, %r42, %r39, 0x5410U;
	st.local.v2.b32 	[%rd3], {%r43, %r36};
	shr.u16 	%rs63, %rs58, 4;
	shr.u16 	%rs64, %rs25, 2;
	and.b16  	%rs65, %rs64, 48;
	or.b16  	%rs66, %rs65, %rs63;
	cvt.u32.u16 	%r44, %rs66;
	cvt.u32.u16 	%r45, %rs56;
	prmt.b32 	%r46, %r45, %r44, 0x3340U;
	cvt.u32.u16 	%r47, %rs46;
	cvt.u32.u16 	%r48, %rs36;
	prmt.b32 	%r49, %r48, %r47, 0x3340U;
	prmt.b32 	%r50, %r49, %r46, 0x5410U;
	cvt.u32.u16 	%r51, %rs26;
	cvt.u32.u16 	%r52, %rs20;
	prmt.b32 	%r53, %r52, %r51, 0x3340U;
	cvt.u32.u16 	%r54, %rs14;
	cvt.u32.u16 	%r55, %rs8;
	prmt.b32 	%r56, %r55, %r54, 0x3340U;
	prmt.b32 	%r57, %r56, %r53, 0x5410U;
	st.local.v2.b32 	[%rd4], {%r57, %r50};
	add.s64 	%rd9, %rd7, %rd22;
	mov.b32 	%r69, 0;
$L__BB2_4:
	cvt.u64.u32 	%rd24, %r69;
	add.s64 	%rd25, %rd3, %rd24;
	ld.local.u8 	%rs67, [%rd25];
	cvt.rn.f32.u16 	%f17, %rs67;
	mul.f32 	%f5, %f15, %f17;
	add.s64 	%rd26, %rd4, %rd24;
	ld.local.u8 	%rs68, [%rd26];
	cvt.rn.f32.u16 	%f18, %rs68;
	mul.f32 	%f6, %f16, %f18;
	and.b32  	%r58, %r69, 1;
	setp.eq.b32 	%p5, %r58, 1;
	not.pred 	%p6, %p5;
	shl.b32 	%r59, %r69, 5;
	add.s32 	%r7, %r59, %r5;
	@%p6 bra 	$L__BB2_7;
	cvt.u64.u32 	%rd27, %r7;
	add.s64 	%rd28, %rd5, %rd27;
	shl.b64 	%rd29, %rd28, 2;
	add.s64 	%rd30, %rd1, %rd29;
	add.s64 	%rd42, %rd30, 16;
	shr.u32 	%r61, %r69, 1;
	and.b32  	%r62, %r61, 3;
	mul.wide.u32 	%rd31, %r62, 32;
	add.s64 	%rd41, %rd9, %rd31;
	mov.b32 	%r71, 0;
$L__BB2_6:
	ld.global.nc.u8 	%rs69, [%rd41+-7];
	cvt.u16.u8 	%rs70, %rs69;
	shr.u16 	%rs71, %rs70, 4;
	cvt.rn.f32.u16 	%f19, %rs71;
	mul.f32 	%f20, %f5, %f19;
	sub.f32 	%f21, %f20, %f6;
	ld.global.nc.f32 	%f22, [%rd42+-16];
	fma.rn.f32 	%f23, %f22, %f21, %f101;
	ld.global.nc.u8 	%rs72, [%rd41+-6];
	cvt.u16.u8 	%rs73, %rs72;
	shr.u16 	%rs74, %rs73, 4;
	cvt.rn.f32.u16 	%f24, %rs74;
	mul.f32 	%f25, %f5, %f24;
	sub.f32 	%f26, %f25, %f6;
	ld.global.nc.f32 	%f27, [%rd42+-12];
	fma.rn.f32 	%f28, %f27, %f26, %f23;
	ld.global.nc.u8 	%rs75, [%rd41+-5];
	cvt.u16.u8 	%rs76, %rs75;
	shr.u16 	%rs77, %rs76, 4;
	cvt.rn.f32.u16 	%f29, %rs77;
	mul.f32 	%f30, %f5, %f29;
	sub.f32 	%f31, %f30, %f6;
	ld.global.nc.f32 	%f32, [%rd42+-8];
	fma.rn.f32 	%f33, %f32, %f31, %f28;
	ld.global.nc.u8 	%rs78, [%rd41+-4];
	cvt.u16.u8 	%rs79, %rs78;
	shr.u16 	%rs80, %rs79, 4;
	cvt.rn.f32.u16 	%f34, %rs80;
	mul.f32 	%f35, %f5, %f34;
	sub.f32 	%f36, %f35, %f6;
	ld.global.nc.f32 	%f37, [%rd42+-4];
	fma.rn.f32 	%f38, %f37, %f36, %f33;
	ld.global.nc.u8 	%rs81, [%rd41+-3];
	cvt.u16.u8 	%rs82, %rs81;
	shr.u16 	%rs83, %rs82, 4;
	cvt.rn.f32.u16 	%f39, %rs83;
	mul.f32 	%f40, %f5, %f39;
	sub.f32 	%f41, %f40, %f6;
	ld.global.nc.f32 	%f42, [%rd42];
	fma.rn.f32 	%f43, %f42, %f41, %f38;
	ld.global.nc.u8 	%rs84, [%rd41+-2];
	cvt.u16.u8 	%rs85, %rs84;
	shr.u16 	%rs86, %rs85, 4;
	cvt.rn.f32.u16 	%f44, %rs86;
	mul.f32 	%f45, %f5, %f44;
	sub.f32 	%f46, %f45, %f6;
	ld.global.nc.f32 	%f47, [%rd42+4];
	fma.rn.f32 	%f48, %f47, %f46, %f43;
	ld.global.nc.u8 	%rs87, [%rd41+-1];
	cvt.u16.u8 	%rs88, %rs87;
	shr.u16 	%rs89, %rs88, 4;
	cvt.rn.f32.u16 	%f49, %rs89;
	mul.f32 	%f50, %f5, %f49;
	sub.f32 	%f51, %f50, %f6;
	ld.global.nc.f32 	%f52, [%rd42+8];
	fma.rn.f32 	%f53, %f52, %f51, %f48;
	ld.global.nc.u8 	%rs90, [%rd41];
	cvt.u16.u8 	%rs91, %rs90;
	shr.u16 	%rs92, %rs91, 4;
	cvt.rn.f32.u16 	%f54, %rs92;
	mul.f32 	%f55, %f5, %f54;
	sub.f32 	%f56, %f55, %f6;
	ld.global.nc.f32 	%f57, [%rd42+12];
	fma.rn.f32 	%f101, %f57, %f56, %f53;
	add.s32 	%r71, %r71, 32;
	add.s64 	%rd42, %rd42, 32;
	add.s64 	%rd41, %rd41, 8;
	setp.ne.s32 	%p7, %r71, 128;
	@%p7 bra 	$L__BB2_6;
	bra.uni 	$L__BB2_9;
$L__BB2_7:
	shl.b32 	%r64, %r69, 4;
	and.b32  	%r8, %r64, 96;
	mov.b32 	%r70, 0;
$L__BB2_8:
	add.s32 	%r65, %r70, %r8;
	cvt.u64.u32 	%rd32, %r65;
	add.s64 	%rd33, %rd8, %rd32;
	ld.global.nc.u8 	%rs93, [%rd33+16];
	cvt.u16.u8 	%rs94, %rs93;
	and.b16  	%rs95, %rs94, 15;
	cvt.rn.f32.u16 	%f58, %rs95;
	mul.f32 	%f59, %f5, %f58;
	sub.f32 	%f60, %f59, %f6;
	add.s32 	%r66, %r7, %r70;
	cvt.u64.u32 	%rd34, %r66;
	add.s64 	%rd35, %rd34, %rd5;
	shl.b64 	%rd36, %rd35, 2;
	add.s64 	%rd37, %rd1, %rd36;
	ld.global.nc.f32 	%f61, [%rd37];
	fma.rn.f32 	%f62, %f61, %f60, %f101;
	ld.global.nc.u8 	%rs96, [%rd33+17];
	cvt.u16.u8 	%rs97, %rs96;
	and.b16  	%rs98, %rs97, 15;
	cvt.rn.f32.u16 	%f63, %rs98;
	mul.f32 	%f64, %f5, %f63;
	sub.f32 	%f65, %f64, %f6;
	ld.global.nc.f32 	%f66, [%rd37+4];
	fma.rn.f32 	%f67, %f66, %f65, %f62;
	ld.global.nc.u8 	%rs99, [%rd33+18];
	cvt.u16.u8 	%rs100, %rs99;
	and.b16  	%rs101, %rs100, 15;
	cvt.rn.f32.u16 	%f68, %rs101;
	mul.f32 	%f69, %f5, %f68;
	sub.f32 	%f70, %f69, %f6;
	ld.global.nc.f32 	%f71, [%rd37+8];
	fma.rn.f32 	%f72, %f71, %f70, %f67;
	ld.global.nc.u8 	%rs102, [%rd33+19];
	cvt.u16.u8 	%rs103, %rs102;
	and.b16  	%rs104, %rs103, 15;
	cvt.rn.f32.u16 	%f73, %rs104;
	mul.f32 	%f74, %f5, %f73;
	sub.f32 	%f75, %f74, %f6;
	ld.global.nc.f32 	%f76, [%rd37+12];
	fma.rn.f32 	%f77, %f76, %f75, %f72;
	ld.global.nc.u8 	%rs105, [%rd33+20];
	cvt.u16.u8 	%rs106, %rs105;
	and.b16  	%rs107, %rs106, 15;
	cvt.rn.f32.u16 	%f78, %rs107;
	mul.f32 	%f79, %f5, %f78;
	sub.f32 	%f80, %f79, %f6;
	ld.global.nc.f32 	%f81, [%rd37+16];
	fma.rn.f32 	%f82, %f81, %f80, %f77;
	ld.global.nc.u8 	%rs108, [%rd33+21];
	cvt.u16.u8 	%rs109, %rs108;
	and.b16  	%rs110, %rs109, 15;
	cvt.rn.f32.u16 	%f83, %rs110;
	mul.f32 	%f84, %f5, %f83;
	sub.f32 	%f85, %f84, %f6;
	ld.global.nc.f32 	%f86, [%rd37+20];
	fma.rn.f32 	%f87, %f86, %f85, %f82;
	ld.global.nc.u8 	%rs111, [%rd33+22];
	cvt.u16.u8 	%rs112, %rs111;
	and.b16  	%rs113, %rs112, 15;
	cvt.rn.f32.u16 	%f88, %rs113;
	mul.f32 	%f89, %f5, %f88;
	sub.f32 	%f90, %f89, %f6;
	ld.global.nc.f32 	%f91, [%rd37+24];
	fma.rn.f32 	%f92, %f91, %f90, %f87;
	ld.global.nc.u8 	%rs114, [%rd33+23];
	cvt.u16.u8 	%rs115, %rs114;
	and.b16  	%rs116, %rs115, 15;
	cvt.rn.f32.u16 	%f93, %rs116;
	mul.f32 	%f94, %f5, %f93;
	sub.f32 	%f95, %f94, %f6;
	ld.global.nc.f32 	%f96, [%rd37+28];
	fma.rn.f32 	%f101, %f96, %f95, %f92;
	add.s32 	%r70, %r70, 8;
	setp.eq.s32 	%p8, %r70, 32;
	@%p8 bra 	$L__BB2_9;
	bra.uni 	$L__BB2_8;
$L__BB2_9:
	add.s32 	%r69, %r69, 1;
	setp.ne.s32 	%p9, %r69, 8;
	@%p9 bra 	$L__BB2_4;
	add.s32 	%r68, %r68, 1;
	setp.ne.s32 	%p10, %r68, %r3;
	@%p10 bra 	$L__BB2_3;
$L__BB2_11:
	mad.lo.s32 	%r67, %r16, %r1, %r2;
	cvta.to.global.u64 	%rd38, %rd16;
	mul.wide.u32 	%rd39, %r67, 4;
	add.s64 	%rd40, %rd38, %rd39;
	st.global.f32 	[%rd40], %f101;
$L__BB2_12:
	ret;

}
	// .globl	quant_matmul_q6_k_f32
.visible .entry quant_matmul_q6_k_f32(
	.param .u64 .ptr .align 1 quant_matmul_q6_k_f32_param_0,
	.param .u64 .ptr .align 1 quant_matmul_q6_k_f32_param_1,
	.param .u64 .ptr .align 1 quant_matmul_q6_k_f32_param_2,
	.param .u32 quant_matmul_q6_k_f32_param_3,
	.param .u32 quant_matmul_q6_k_f32_param_4,
	.param .u32 quant_matmul_q6_k_f32_param_5
)
{
	.reg .pred 	%p<8>;
	.reg .b16 	%rs<102>;
	.reg .b32 	%r<71>;
	.reg .b32 	%f<93>;
	.reg .b64 	%rd<36>;

	ld.param.u64 	%rd10, [quant_matmul_q6_k_f32_param_0];
	ld.param.u32 	%r14, [quant_matmul_q6_k_f32_param_3];
	ld.param.u32 	%r12, [quant_matmul_q6_k_f32_param_4];
	ld.param.u32 	%r13, [quant_matmul_q6_k_f32_param_5];
	mov.u32 	%r15, %ctaid.y;
	mov.u32 	%r16, %ntid.y;
	mov.u32 	%r17, %tid.y;
	mad.lo.s32 	%r1, %r15, %r16, %r17;
	mov.u32 	%r18, %ctaid.x;
	mov.u32 	%r19, %ntid.x;
	mov.u32 	%r20, %tid.x;
	mad.lo.s32 	%r2, %r18, %r19, %r20;
	setp.ge.u32 	%p1, %r1, %r14;
	setp.ge.u32 	%p2, %r2, %r13;
	or.pred  	%p3, %p1, %p2;
	@%p3 bra 	$L__BB3_9;
	shr.u32 	%r3, %r12, 8;
	setp.lt.u32 	%p4, %r12, 256;
	mov.f32 	%f90, 0f00000000;
	@%p4 bra 	$L__BB3_8;
	cvta.to.global.u64 	%rd13, %rd10;
	mul.lo.s32 	%r22, %r12, %r1;
	mul.wide.u32 	%rd14, %r22, 4;
	add.s64 	%rd2, %rd14, %rd13;
	add.s64 	%rd1, %rd2, 256;
	mov.f32 	%f90, 0f00000000;
	mov.b32 	%r67, 0;
	mul.lo.s32 	%r26, %r2, %r3;
	mul.lo.s32 	%r27, %r26, 210;
	cvt.u64.u32 	%rd16, %r27;
$L__BB3_3:
	ld.param.u64 	%rd32, [quant_matmul_q6_k_f32_param_1];
	mul.lo.s32 	%r25, %r67, 210;
	cvt.u64.u32 	%rd15, %r25;
	add.s64 	%rd17, %rd15, %rd16;
	cvta.to.global.u64 	%rd18, %rd32;
	add.s64 	%rd3, %rd18, %rd17;
	ld.global.nc.u16 	%rs1, [%rd3+208];
	// begin inline asm
	{  cvt.f32.f16 %f10, %rs1;}

	// end inline asm
	shl.b32 	%r28, %r67, 8;
	cvt.u64.u32 	%rd4, %r28;
	mul.wide.u32 	%rd19, %r28, 4;
	add.s64 	%rd35, %rd1, %rd19;
	mov.b32 	%r69, -32;
	mov.b32 	%r68, 0;
	mov.u64 	%rd34, %rd3;
$L__BB3_4:
	add.s32 	%r29, %r69, 32;
	shr.u32 	%r30, %r29, 4;
	ld.global.nc.u8 	%rs2, [%rd34];
	cvt.u16.u8 	%rs3, %rs2;
	and.b16  	%rs4, %rs3, 15;
	ld.global.nc.u8 	%rs5, [%rd34+128];
	cvt.u16.u8 	%rs6, %rs5;
	shl.b16 	%rs7, %rs6, 4;
	and.b16  	%rs8, %rs7, 48;
	or.b16  	%rs9, %rs8, %rs4;
	cvt.u32.u16 	%r31, %rs9;
	add.s32 	%r32, %r31, -32;
	ld.global.nc.u8 	%rs10, [%rd34+32];
	cvt.u16.u8 	%rs11, %rs10;
	and.b16  	%rs12, %rs11, 15;
	shl.b16 	%rs13, %rs6, 2;
	and.b16  	%rs14, %rs13, 48;
	or.b16  	%rs15, %rs14, %rs12;
	cvt.u32.u16 	%r33, %rs15;
	add.s32 	%r34, %r33, -32;
	shr.u16 	%rs16, %rs3, 4;
	and.b16  	%rs17, %rs6, 48;
	or.b16  	%rs18, %rs17, %rs16;
	cvt.u32.u16 	%r35, %rs18;
	add.s32 	%r36, %r35, -32;
	shr.u16 	%rs19, %rs11, 4;
	shr.u16 	%rs20, %rs6, 2;
	and.b16  	%rs21, %rs20, 48;
	or.b16  	%rs22, %rs21, %rs19;
	cvt.u32.u16 	%r37, %rs22;
	add.s32 	%r38, %r37, -32;
	cvt.u64.u32 	%rd20, %r30;
	add.s64 	%rd21, %rd3, %rd20;
	ld.global.nc.u8 	%rs23, [%rd21+192];
	cvt.s16.s8 	%rs24, %rs23;
	cvt.rn.f32.s16 	%f11, %rs24;
	mul.f32 	%f12, %f10, %f11;
	cvt.rn.f32.s32 	%f13, %r32;
	mul.f32 	%f14, %f12, %f13;
	ld.global.nc.u8 	%rs25, [%rd21+194];
	cvt.s16.s8 	%rs26, %rs25;
	cvt.rn.f32.s16 	%f15, %rs26;
	mul.f32 	%f16, %f10, %f15;
	cvt.rn.f32.s32 	%f17, %r34;
	mul.f32 	%f18, %f16, %f17;
	ld.global.nc.u8 	%rs27, [%rd21+196];
	cvt.s16.s8 	%rs28, %rs27;
	cvt.rn.f32.s16 	%f19, %rs28;
	mul.f32 	%f20, %f10, %f19;
	cvt.rn.f32.s32 	%f21, %r36;
	mul.f32 	%f22, %f20, %f21;
	ld.global.nc.u8 	%rs29, [%rd21+198];
	cvt.s16.s8 	%rs30, %rs29;
	cvt.rn.f32.s16 	%f23, %rs30;
	mul.f32 	%f24, %f10, %f23;
	cvt.rn.f32.s32 	%f25, %r38;
	mul.f32 	%f26, %f24, %f25;
	ld.global.nc.f32 	%f27, [%rd35+-256];
	fma.rn.f32 	%f28, %f14, %f27, %f90;
	ld.global.nc.f32 	%f29, [%rd35+-128];
	fma.rn.f32 	%f30, %f18, %f29, %f28;
	ld.global.nc.f32 	%f31, [%rd35];
	fma.rn.f32 	%f32, %f22, %f31, %f30;
	ld.global.nc.f32 	%f33, [%rd35+128];
	fma.rn.f32 	%f34, %f26, %f33, %f32;
	ld.global.nc.u8 	%rs31, [%rd34+1];
	cvt.u16.u8 	%rs32, %rs31;
	and.b16  	%rs33, %rs32, 15;
	ld.global.nc.u8 	%rs34, [%rd34+129];
	cvt.u16.u8 	%rs35, %rs34;
	shl.b16 	%rs36, %rs35, 4;
	and.b16  	%rs37, %rs36, 48;
	or.b16  	%rs38, %rs37, %rs33;
	cvt.u32.u16 	%r39, %rs38;
	add.s32 	%r40, %r39, -32;
	ld.global.nc.u8 	%rs39, [%rd34+33];
	cvt.u16.u8 	%rs40, %rs39;
	and.b16  	%rs41, %rs40, 15;
	shl.b16 	%rs42, %rs35, 2;
	and.b16  	%rs43, %rs42, 48;
	or.b16  	%rs44, %rs43, %rs41;
	cvt.u32.u16 	%r41, %rs44;
	add.s32 	%r42, %r41, -32;
	shr.u16 	%rs45, %rs32, 4;
	and.b16  	%rs46, %rs35, 48;
	or.b16  	%rs47, %rs46, %rs45;
	cvt.u32.u16 	%r43, %rs47;
	add.s32 	%r44, %r43, -32;
	shr.u16 	%rs48, %rs40, 4;
	shr.u16 	%rs49, %rs35, 2;
	and.b16  	%rs50, %rs49, 48;
	or.b16  	%rs51, %rs50, %rs48;
	cvt.u32.u16 	%r45, %rs51;
	add.s32 	%r46, %r45, -32;
	cvt.rn.f32.s32 	%f35, %r40;
	mul.f32 	%f36, %f12, %f35;
	cvt.rn.f32.s32 	%f37, %r42;
	mul.f32 	%f38, %f16, %f37;
	cvt.rn.f32.s32 	%f39, %r44;
	mul.f32 	%f40, %f20, %f39;
	cvt.rn.f32.s32 	%f41, %r46;
	mul.f32 	%f42, %f24, %f41;
	ld.global.nc.f32 	%f43, [%rd35+-252];
	fma.rn.f32 	%f44, %f36, %f43, %f34;
	ld.global.nc.f32 	%f45, [%rd35+-124];
	fma.rn.f32 	%f46, %f38, %f45, %f44;
	ld.global.nc.f32 	%f47, [%rd35+4];
	fma.rn.f32 	%f48, %f40, %f47, %f46;
	ld.global.nc.f32 	%f49, [%rd35+132];
	fma.rn.f32 	%f90, %f42, %f49, %f48;
	add.s32 	%r69, %r69, 2;
	add.s64 	%rd35, %rd35, 8;
	add.s32 	%r68, %r68, 8;
	add.s64 	%rd34, %rd34, 2;
	setp.ne.s32 	%p5, %r68, 128;
	@%p5 bra 	$L__BB3_4;
	mov.b32 	%r70, 0;
$L__BB3_6:
	shr.u32 	%r48, %r70, 4;
	cvt.u64.u32 	%rd22, %r70;
	add.s64 	%rd23, %rd3, %rd22;
	ld.global.nc.u8 	%rs52, [%rd23+64];
	cvt.u16.u8 	%rs53, %rs52;
	and.b16  	%rs54, %rs53, 15;
	ld.global.nc.u8 	%rs55, [%rd23+160];
	cvt.u16.u8 	%rs56, %rs55;
	shl.b16 	%rs57, %rs56, 4;
	and.b16  	%rs58, %rs57, 48;
	or.b16  	%rs59, %rs58, %rs54;
	cvt.u32.u16 	%r49, %rs59;
	add.s32 	%r50, %r49, -32;
	ld.global.nc.u8 	%rs60, [%rd23+96];
	cvt.u16.u8 	%rs61, %rs60;
	and.b16  	%rs62, %rs61, 15;
	shl.b16 	%rs63, %rs56, 2;
	and.b16  	%rs64, %rs63, 48;
	or.b16  	%rs65, %rs64, %rs62;
	cvt.u32.u16 	%r51, %rs65;
	add.s32 	%r52, %r51, -32;
	shr.u16 	%rs66, %rs53, 4;
	and.b16  	%rs67, %rs56, 48;
	or.b16  	%rs68, %rs67, %rs66;
	cvt.u32.u16 	%r53, %rs68;
	add.s32 	%r54, %r53, -32;
	shr.u16 	%rs69, %rs61, 4;
	shr.u16 	%rs70, %rs56, 2;
	and.b16  	%rs71, %rs70, 48;
	or.b16  	%rs72, %rs71, %rs69;
	cvt.u32.u16 	%r55, %rs72;
	add.s32 	%r56, %r55, -32;
	add.s32 	%r57, %r48, 192;
	cvt.u64.u32 	%rd24, %r57;
	add.s64 	%rd25, %rd3, %rd24;
	ld.global.nc.u8 	%rs73, [%rd25+8];
	cvt.s16.s8 	%rs74, %rs73;
	cvt.rn.f32.s16 	%f50, %rs74;
	mul.f32 	%f51, %f10, %f50;
	cvt.rn.f32.s32 	%f52, %r50;
	mul.f32 	%f53, %f51, %f52;
	ld.global.nc.u8 	%rs75, [%rd25+10];
	cvt.s16.s8 	%rs76, %rs75;
	cvt.rn.f32.s16 	%f54, %rs76;
	mul.f32 	%f55, %f10, %f54;
	cvt.rn.f32.s32 	%f56, %r52;
	mul.f32 	%f57, %f55, %f56;
	ld.global.nc.u8 	%rs77, [%rd25+12];
	cvt.s16.s8 	%rs78, %rs77;
	cvt.rn.f32.s16 	%f58, %rs78;
	mul.f32 	%f59, %f10, %f58;
	cvt.rn.f32.s32 	%f60, %r54;
	mul.f32 	%f61, %f59, %f60;
	ld.global.nc.u8 	%rs79, [%rd25+14];
	cvt.s16.s8 	%rs80, %rs79;
	cvt.rn.f32.s16 	%f62, %rs80;
	mul.f32 	%f63, %f10, %f62;
	cvt.rn.f32.s32 	%f64, %r56;
	mul.f32 	%f65, %f63, %f64;
	add.s64 	%rd26, %rd4, %rd22;
	shl.b64 	%rd27, %rd26, 2;
	add.s64 	%rd28, %rd2, %rd27;
	ld.global.nc.f32 	%f66, [%rd28+512];
	fma.rn.f32 	%f67, %f53, %f66, %f90;
	ld.global.nc.f32 	%f68, [%rd28+640];
	fma.rn.f32 	%f69, %f57, %f68, %f67;
	ld.global.nc.f32 	%f70, [%rd28+768];
	fma.rn.f32 	%f71, %f61, %f70, %f69;
	ld.global.nc.f32 	%f72, [%rd28+896];
	fma.rn.f32 	%f73, %f65, %f72, %f71;
	ld.global.nc.u8 	%rs81, [%rd23+65];
	cvt.u16.u8 	%rs82, %rs81;
	and.b16  	%rs83, %rs82, 15;
	ld.global.nc.u8 	%rs84, [%rd23+161];
	cvt.u16.u8 	%rs85, %rs84;
	shl.b16 	%rs86, %rs85, 4;
	and.b16  	%rs87, %rs86, 48;
	or.b16  	%rs88, %rs87, %rs83;
	cvt.u32.u16 	%r58, %rs88;
	add.s32 	%r59, %r58, -32;
	ld.global.nc.u8 	%rs89, [%rd23+97];
	cvt.u16.u8 	%rs90, %rs89;
	and.b16  	%rs91, %rs90, 15;
	shl.b16 	%rs92, %rs85, 2;
	and.b16  	%rs93, %rs92, 48;
	or.b16  	%rs94, %rs93, %rs91;
	cvt.u32.u16 	%r60, %rs94;
	add.s32 	%r61, %r60, -32;
	shr.u16 	%rs95, %rs82, 4;
	and.b16  	%rs96, %rs85, 48;
	or.b16  	%rs97, %rs96, %rs95;
	cvt.u32.u16 	%r62, %rs97;
	add.s32 	%r63, %r62, -32;
	shr.u16 	%rs98, %rs90, 4;
	shr.u16 	%rs99, %rs85, 2;
	and.b16  	%rs100, %rs99, 48;
	or.b16  	%rs101, %rs100, %rs98;
	cvt.u32.u16 	%r64, %rs101;
	add.s32 	%r65, %r64, -32;
	cvt.rn.f32.s32 	%f74, %r59;
	mul.f32 	%f75, %f51, %f74;
	cvt.rn.f32.s32 	%f76, %r61;
	mul.f32 	%f77, %f55, %f76;
	cvt.rn.f32.s32 	%f78, %r63;
	mul.f32 	%f79, %f59, %f78;
	cvt.rn.f32.s32 	%f80, %r65;
	mul.f32 	%f81, %f63, %f80;
	ld.global.nc.f32 	%f82, [%rd28+516];
	fma.rn.f32 	%f83, %f75, %f82, %f73;
	ld.global.nc.f32 	%f84, [%rd28+644];
	fma.rn.f32 	%f85, %f77, %f84, %f83;
	ld.global.nc.f32 	%f86, [%rd28+772];
	fma.rn.f32 	%f87, %f79, %f86, %f85;
	ld.global.nc.f32 	%f88, [%rd28+900];
	fma.rn.f32 	%f90, %f81, %f88, %f87;
	add.s32 	%r70, %r70, 2;
	setp.ne.s32 	%p6, %r70, 32;
	@%p6 bra 	$L__BB3_6;
	add.s32 	%r67, %r67, 1;
	setp.ne.s32 	%p7, %r67, %r3;
	@%p7 bra 	$L__BB3_3;
$L__BB3_8:
	ld.param.u64 	%rd33, [quant_matmul_q6_k_f32_param_2];
	mad.lo.s32 	%r66, %r13, %r1, %r2;
	cvta.to.global.u64 	%rd29, %rd33;
	mul.wide.u32 	%rd30, %r66, 4;
	add.s64 	%rd31, %rd29, %rd30;
	st.global.f32 	[%rd31], %f90;
$L__BB3_9:
	ret;

}


// ===== COMPILED SASS (sm_100) =====

	.target	sm_100

	.elftype	@"ET_EXEC"


//--------------------- .note.nv.tkinfo           --------------------------
	.section	.note.nv.tkinfo,"",@"SHT_NOTE"
	.sectionflags	@"SHF_NOTE_NV_TKINFO"
	.tkinfo
        /*0018*/ 	.word	0x00000002
        /*0030*/ 	.string	""
        /*0030*/ 	.string	"ptxas"
        /*0030*/ 	.string	"Cuda compilation tools, release 13.0, V13.0.88"
        /*0030*/ 	.string	"Build cuda_13.0.r13.0/compiler.36424714_0"
        /*0030*/ 	.string	"-arch sm_100 -m 64 "



//--------------------- .note.nv.cuinfo           --------------------------
	.section	.note.nv.cuinfo,"",@"SHT_NOTE"
	.sectionflags	@"SHF_NOTE_NV_CUINFO"
        /*0018*/ 	.short	0x0002
        /*001a*/ 	.short	0x0064
        /*001c*/ 	.short	0x0082
	.zero		2


//--------------------- .nv.info                  --------------------------
	.section	.nv.info,"",@"SHT_CUDA_INFO"
	.align	4


	//----- nvinfo : EIATTR_REGCOUNT
	.align		4
        /*0000*/ 	.byte	0x04, 0x2f
        /*0002*/ 	.short	(.L_1 - .L_0)
	.align		4
.L_0:
        /*0004*/ 	.word	index@(quant_matmul_q4_0_f32)
        /*0008*/ 	.word	0x00000020


	//----- nvinfo : EIATTR_FRAME_SIZE
	.align		4
.L_1:
        /*000c*/ 	.byte	0x04, 0x11
        /*000e*/ 	.short	(.L_3 - .L_2)
	.align		4
.L_2:
        /*0010*/ 	.word	index@(quant_matmul_q4_0_f32)
        /*0014*/ 	.word	0x00000000


	//----- nvinfo : EIATTR_REGCOUNT
	.align		4
.L_3:
        /*0018*/ 	.byte	0x04, 0x2f
        /*001a*/ 	.short	(.L_5 - .L_4)
	.align		4
.L_4:
        /*001c*/ 	.word	index@(quant_matmul_q8_0_f32)
        /*0020*/ 	.word	0x00000020


	//----- nvinfo : EIATTR_FRAME_SIZE
	.align		4
.L_5:
        /*0024*/ 	.byte	0x04, 0x11
        /*0026*/ 	.short	(.L_7 - .L_6)
	.align		4
.L_6:
        /*0028*/ 	.word	index@(quant_matmul_q8_0_f32)
        /*002c*/ 	.word	0x00000000


	//----- nvinfo : EIATTR_REGCOUNT
	.align		4
.L_7:
        /*0030*/ 	.byte	0x04, 0x2f
        /*0032*/ 	.short	(.L_9 - .L_8)
	.align		4
.L_8:
        /*0034*/ 	.word	index@(quant_matmul_q4_k_f32)
        /*0038*/ 	.word	0x00000020


	//----- nvinfo : EIATTR_FRAME_SIZE
	.align		4
.L_9:
        /*003c*/ 	.byte	0x04, 0x11
        /*003e*/ 	.short	(.L_11 - .L_10)
	.align		4
.L_10:
        /*0040*/ 	.word	index@(quant_matmul_q4_k_f32)
        /*0044*/ 	.word	0x00000010


	//----- nvinfo : EIATTR_REGCOUNT
	.align		4
.L_11:
        /*0048*/ 	.byte	0x04, 0x2f
        /*004a*/ 	.short	(.L_13 - .L_12)
	.align		4
.L_12:
        /*004c*/ 	.word	index@(quant_matmul_q6_k_f32)
        /*0050*/ 	.word	0x00000020


	//----- nvinfo : EIATTR_FRAME_SIZE
	.align		4
.L_13:
        /*0054*/ 	.byte	0x04, 0x11
        /*0056*/ 	.short	(.L_15 - .L_14)
	.align		4
.L_14:
        /*0058*/ 	.word	index@(quant_matmul_q6_k_f32)
        /*005c*/ 	.word	0x00000000


	//----- nvinfo : EIATTR_MIN_STACK_SIZE
	.align		4
.L_15:
        /*0060*/ 	.byte	0x04, 0x12
        /*0062*/ 	.short	(.L_17 - .L_16)
	.align		4
.L_16:
        /*0064*/ 	.word	index@(quant_matmul_q6_k_f32)
        /*0068*/ 	.word	0x00000000


	//----- nvinfo : EIATTR_MIN_STACK_SIZE
	.align		4
.L_17:
        /*006c*/ 	.byte	0x04, 0x12
        /*006e*/ 	.short	(.L_19 - .L_18)
	.align		4
.L_18:
        /*0070*/ 	.word	index@(quant_matmul_q4_k_f32)
        /*0074*/ 	.word	0x00000010


	//----- nvinfo : EIATTR_MIN_STACK_SIZE
	.align		4
.L_19:
        /*0078*/ 	.byte	0x04, 0x12
        /*007a*/ 	.short	(.L_21 - .L_20)
	.align		4
.L_20:
        /*007c*/ 	.word	index@(quant_matmul_q8_0_f32)
        /*0080*/ 	.word	0x00000000


	//----- nvinfo : EIATTR_MIN_STACK_SIZE
	.align		4
.L_21:
        /*0084*/ 	.byte	0x04, 0x12
        /*0086*/ 	.short	(.L_23 - .L_22)
	.align		4
.L_22:
        /*0088*/ 	.word	index@(quant_matmul_q4_0_f32)
        /*008c*/ 	.word	0x00000000
.L_23:


//--------------------- .nv.compat                --------------------------
	.section	.nv.compat,"",@"SHT_CUDA_COMPAT_INFO"
	.align	4
        /*0000*/ 	.byte	0x02, 0x09, 0x00, 0x00, 0x02, 0x02, 0x01, 0x00, 0x02, 0x05, 0x05, 0x00, 0x03, 0x07, 0x01, 0x01
        /*0010*/ 	.byte	0x02, 0x03, 0x00, 0x00, 0x02, 0x06, 0x01, 0x00, 0x04, 0x0b, 0x08, 0x00, 0x09, 0x00, 0x00, 0x00
        /*0020*/ 	.byte	0x00, 0x00, 0x00, 0x00


//--------------------- .nv.info.quant_matmul_q6_k_f32 --------------------------
	.section	.nv.info.quant_matmul_q6_k_f32,"",@"SHT_CUDA_INFO"
	.sectionflags	@""
	.align	4


	//----- nvinfo : EIATTR_CUDA_API_VERSION
	.align		4
        /*0000*/ 	.byte	0x04, 0x37
        /*0002*/ 	.short	(.L_25 - .L_24)
.L_24:
        /*0004*/ 	.word	0x00000082


	//----- nvinfo : EIATTR_KPARAM_INFO
	.align		4
.L_25:
        /*0008*/ 	.byte	0x04, 0x17
        /*000a*/ 	.short	(.L_27 - .L_26)
.L_26:
        /*000c*/ 	.word	0x00000000
        /*0010*/ 	.short	0x0005
        /*0012*/ 	.short	0x0020
        /*0014*/ 	.byte	0x00, 0xf0, 0x11, 0x00


	//----- nvinfo : EIATTR_KPARAM_INFO
	.align		4
.L_27:
        /*0018*/ 	.byte	0x04, 0x17
        /*001a*/ 	.short	(.L_29 - .L_28)
.L_28:
        /*001c*/ 	.word	0x00000000
        /*0020*/ 	.short	0x0004
        /*0022*/ 	.short	0x001c
        /*0024*/ 	.byte	0x00, 0xf0, 0x11, 0x00


	//----- nvinfo : EIATTR_KPARAM_INFO
	.align		4
.L_29:
        /*0028*/ 	.byte	0x04, 0x17
        /*002a*/ 	.short	(.L_31 - .L_30)
.L_30:
        /*002c*/ 	.word	0x00000000
        /*0030*/ 	.short	0x0003
        /*0032*/ 	.short	0x0018
        /*0034*/ 	.byte	0x00, 0xf0, 0x11, 0x00


	//----- nvinfo : EIATTR_KPARAM_INFO
	.align		4
.L_31:
        /*0038*/ 	.byte	0x04, 0x17
        /*003a*/ 	.short	(.L_33 - .L_32)
.L_32:
        /*003c*/ 	.word	0x00000000
        /*0040*/ 	.short	0x0002
        /*0042*/ 	.short	0x0010
        /*0044*/ 	.byte	0x00, 0xf5, 0x21, 0x00


	//----- nvinfo : EIATTR_KPARAM_INFO
	.align		4
.L_33:
        /*0048*/ 	.byte	0x04, 0x17
        /*004a*/ 	.short	(.L_35 - .L_34)
.L_34:
        /*004c*/ 	.word	0x00000000
        /*0050*/ 	.short	0x0001
        /*0052*/ 	.short	0x0008
        /*0054*/ 	.byte	0x00, 0xf5, 0x21, 0x00


	//----- nvinfo : EIATTR_KPARAM_INFO
	.align		4
.L_35:
        /*0058*/ 	.byte	0x04, 0x17
        /*005a*/ 	.short	(.L_37 - .L_36)
.L_36:
        /*005c*/ 	.word	0x00000000
        /*0060*/ 	.short	0x0000
        /*0062*/ 	.short	0x0000
        /*0064*/ 	.byte	0x00, 0xf5, 0x21, 0x00


	//----- nvinfo : EIATTR_SPARSE_MMA_MASK
	.align		4
.L_37:
        /*0068*/ 	.byte	0x03, 0x50
        /*006a*/ 	.short	0x0000


	//----- nvinfo : EIATTR_MAXREG_COUNT
	.align		4
        /*006c*/ 	.byte	0x03, 0x1b
        /*006e*/ 	.short	0x00ff


	//----- nvinfo : EIATTR_MERCURY_ISA_VERSION
	.align		4
        /*0070*/ 	.byte	0x03, 0x5f
        /*0072*/ 	.short	0x0101


	//----- nvinfo : EIATTR_VRC_CTA_INIT_COUNT
	.align		4
        /*0074*/ 	.byte	0x02, 0x4a
	.zero		1
	.zero		1


	//----- nvinfo : EIATTR_EXIT_INSTR_OFFSETS
	.align		4
        /*0078*/ 	.byte	0x04, 0x1c
        /*007a*/ 	.short	(.L_39 - .L_38)


	//   ....[0]....
.L_38:
        /*007c*/ 	.word	0x000000d0


	//   ....[1]....
        /*0080*/ 	.word	0x00000ea0


	//----- nvinfo : EIATTR_CBANK_PARAM_SIZE
	.align		4
.L_39:
        /*0084*/ 	.byte	0x03, 0x19
        /*0086*/ 	.short	0x0024


	//----- nvinfo : EIATTR_PARAM_CBANK
	.align		4
        /*0088*/ 	.byte	0x04, 0x0a
        /*008a*/ 	.short	(.L_41 - .L_40)
	.align		4
.L_40:
        /*008c*/ 	.word	index@(.nv.constant0.quant_matmul_q6_k_f32)
        /*0090*/ 	.short	0x0380
        /*0092*/ 	.short	0x0024


	//----- nvinfo : EIATTR_SW_WAR
	.align		4
.L_41:
        /*0094*/ 	.byte	0x04, 0x36
        /*0096*/ 	.short	(.L_43 - .L_42)
.L_42:
        /*0098*/ 	.word	0x00000008
.L_43:


//--------------------- .nv.info.quant_matmul_q4_k_f32 --------------------------
	.section	.nv.info.quant_matmul_q4_k_f32,"",@"SHT_CUDA_INFO"
	.sectionflags	@""
	.align	4


	//----- nvinfo : EIATTR_CUDA_API_VERSION
	.align		4
        /*0000*/ 	.byte	0x04, 0x37
        /*0002*/ 	.short	(.L_45 - .L_44)
.L_44:
        /*0004*/ 	.word	0x00000082


	//----- nvinfo : EIATTR_KPARAM_INFO
	.align		4
.L_45:
        /*0008*/ 	.byte	0x04, 0x17
        /*000a*/ 	.short	(.L_47 - .L_46)
.L_46:
        /*000c*/ 	.word	0x00000000
        /*0010*/ 	.short	0x0005
        /*0012*/ 	.short	0x0020
        /*0014*/ 	.byte	0x00, 0xf0, 0x11, 0x00


	//----- nvinfo : EIATTR_KPARAM_INFO
	.align		4
.L_47:
        /*0018*/ 	.byte	0x04, 0x17
        /*001a*/ 	.short	(.L_49 - .L_48)
.L_48:
        /*001c*/ 	.word	0x00000000
        /*0020*/ 	.short	0x0004
        /*0022*/ 	.short	0x001c
        /*0024*/ 	.byte	0x00, 0xf0, 0x11, 0x00


	//----- nvinfo : EIATTR_KPARAM_INFO
	.align		4
.L_49:
        /*0028*/ 	.byte	0x04, 0x17
        /*002a*/ 	.short	(.L_51 - .L_50)
.L_50:
        /*002c*/ 	.word	0x00000000
        /*0030*/ 	.short	0x0003
        /*0032*/ 	.short	0x0018
        /*0034*/ 	.byte	0x00, 0xf0, 0x11, 0x00


	//----- nvinfo : EIATTR_KPARAM_INFO
	.align		4
.L_51:
        /*0038*/ 	.byte	0x04, 0x17
        /*003a*/ 	.short	(.L_53 - .L_52)
.L_52:
        /*003c*/ 	.word	0x00000000
        /*0040*/ 	.short	0x0002
        /*0042*/ 	.short	0x0010
        /*0044*/ 	.byte	0x00, 0xf5, 0x21, 0x00


	//----- nvinfo : EIATTR_KPARAM_INFO
	.align		4
.L_53:
        /*0048*/ 	.byte	0x04, 0x17
        /*004a*/ 	.short	(.L_55 - .L_54)
.L_54:
        /*004c*/ 	.word	0x00000000
        /*0050*/ 	.short	0x0001
        /*0052*/ 	.short	0x0008
        /*0054*/ 	.byte	0x00, 0xf5, 0x21, 0x00


	//----- nvinfo : EIATTR_KPARAM_INFO
	.align		4
.L_55:
        /*0058*/ 	.byte	0x04, 0x17
        /*005a*/ 	.short	(.L_57 - .L_56)
.L_56:
        /*005c*/ 	.word	0x00000000
        /*0060*/ 	.short	0x0000
        /*0062*/ 	.short	0x0000
        /*0064*/ 	.byte	0x00, 0xf5, 0x21, 0x00


	//----- nvinfo : EIATTR_SPARSE_MMA_MASK
	.align		4
.L_57:
        /*0068*/ 	.byte	0x03, 0x50
        /*006a*/ 	.short	0x0000


	//----- nvinfo : EIATTR_MAXREG_COUNT
	.align		4
        /*006c*/ 	.byte	0x03, 0x1b
        /*006e*/ 	.short	0x00ff


	//----- nvinfo : EIATTR_MERCURY_ISA_VERSION
	.align		4
        /*0070*/ 	.byte	0x03, 0x5f
        /*0072*/ 	.short	0x0101


	//----- nvinfo : EIATTR_VRC_CTA_INIT_COUNT
	.align		4
        /*0074*/ 	.byte	0x02, 0x4a
	.zero		1
	.zero		1


	//----- nvinfo : EIATTR_EXIT_INSTR_OFFSETS
	.align		4
        /*0078*/ 	.byte	0x04, 0x1c
        /*007a*/ 	.short	(.L_59 - .L_58)


	//   ....[0]....
.L_58:
        /*007c*/ 	.word	0x000000e0


	//   ....[1]....
        /*0080*/ 	.word	0x00001080


	//----- nvinfo : EIATTR_CBANK_PARAM_SIZE
	.align		4
.L_59:
        /*0084*/ 	.byte	0x03, 0x19
        /*0086*/ 	.short	0x0024


	//----- nvinfo : EIATTR_PARAM_CBANK
	.align		4
        /*0088*/ 	.byte	0x04, 0x0a
        /*008a*/ 	.short	(.L_61 - .L_60)
	.align		4
.L_60:
        /*008c*/ 	.word	index@(.nv.constant0.quant_matmul_q4_k_f32)
        /*0090*/ 	.short	0x0380
        /*0092*/ 	.short	0x0024


	//----- nvinfo : EIATTR_SW_WAR
	.align		4
.L_61:
        /*0094*/ 	.byte	0x04, 0x36
        /*0096*/ 	.short	(.L_63 - .L_62)
.L_62:
        /*0098*/ 	.word	0x00000008
.L_63:


//--------------------- .nv.info.quant_matmul_q8_0_f32 --------------------------
	.section	.nv.info.quant_matmul_q8_0_f32,"",@"SHT_CUDA_INFO"
	.sectionflags	@""
	.align	4


	//----- nvinfo : EIATTR_CUDA_API_VERSION
	.align		4
        /*0000*/ 	.byte	0x04, 0x37
        /*0002*/ 	.short	(.L_65 - .L_64)
.L_64:
        /*0004*/ 	.word	0x00000082


	//----- nvinfo : EIATTR_KPARAM_INFO
	.align		4
.L_65:
        /*0008*/ 	.byte	0x04, 0x17
        /*000a*/ 	.short	(.L_67 - .L_66)
.L_66:
        /*000c*/ 	.word	0x00000000
        /*0010*/ 	.short	0x0005
        /*0012*/ 	.short	0x0020
        /*0014*/ 	.byte	0x00, 0xf0, 0x11, 0x00


	//----- nvinfo : EIATTR_KPARAM_INFO
	.align		4
.L_67:
        /*0018*/ 	.byte	0x04, 0x17
        /*001a*/ 	.short	(.L_69 - .L_68)
.L_68:
        /*001c*/ 	.word	0x00000000
        /*0020*/ 	.short	0x0004
        /*0022*/ 	.short	0x001c
        /*0024*/ 	.byte	0x00, 0xf0, 0x11, 0x00


	//----- nvinfo : EIATTR_KPARAM_INFO
	.align		4
.L_69:
        /*0028*/ 	.byte	0x04, 0x17
        /*002a*/ 	.short	(.L_71 - .L_70)
.L_70:
        /*002c*/ 	.word	0x00000000
        /*0030*/ 	.short	0x0003
        /*0032*/ 	.short	0x0018
        /*0034*/ 	.byte	0x00, 0xf0, 0x11, 0x00


	//----- nvinfo : EIATTR_KPARAM_INFO
	.align		4
.L_71:
        /*0038*/ 	.byte	0x04, 0x17
        /*003a*/ 	.short	(.L_73 - .L_72)
.L_72:
        /*003c*/ 	.word	0x00000000
        /*0040*/ 	.short	0x0002
        /*0042*/ 	.short	0x0010
        /*0044*/ 	.byte	0x00, 0xf5, 0x21, 0x00


	//----- nvinfo : EIATTR_KPARAM_INFO
	.align		4
.L_73:
        /*0048*/ 	.byte	0x04, 0x17
        /*004a*/ 	.short	(.L_75 - .L_74)
.L_74:
        /*004c*/ 	.word	0x00000000
        /*0050*/ 	.short	0x0001
        /*0052*/ 	.short	0x0008
        /*0054*/ 	.byte	0x00, 0xf5, 0x21, 0x00


	//----- nvinfo : EIATTR_KPARAM_INFO
	.align		4
.L_75:
        /*0058*/ 	.byte	0x04, 0x17
        /*005a*/ 	.short	(.L_77 - .L_76)
.L_76:
        /*005c*/ 	.word	0x00000000
        /*0060*/ 	.short	0x0000
        /*0062*/ 	.short	0x0000
        /*0064*/ 	.byte	0x00, 0xf5, 0x21, 0x00


	//----- nvinfo : EIATTR_SPARSE_MMA_MASK
	.align		4
.L_77:
        /*0068*/ 	.byte	0x03, 0x50
        /*006a*/ 	.short	0x0000


	//----- nvinfo : EIATTR_MAXREG_COUNT
	.align		4
        /*006c*/ 	.byte	0x03, 0x1b
        /*006e*/ 	.short	0x00ff


	//----- nvinfo : EIATTR_MERCURY_ISA_VERSION
	.align		4
        /*0070*/ 	.byte	0x03, 0x5f
        /*0072*/ 	.short	0x0101


	//----- nvinfo : EIATTR_VRC_CTA_INIT_COUNT
	.align		4
        /*0074*/ 	.byte	0x02, 0x4a
	.zero		1
	.zero		1


	//----- nvinfo : EIATTR_EXIT_INSTR_OFFSETS
	.align		4
        /*0078*/ 	.byte	0x04, 0x1c
        /*007a*/ 	.short	(.L_79 - .L_78)


	//   ....[0]....
.L_78:
        /*007c*/ 	.word	0x000000d0


	//   ....[1]....
        /*0080*/ 	.word	0x00000cd0


	//----- nvinfo : EIATTR_CBANK_PARAM_SIZE
	.align		4
.L_79:
        /*0084*/ 	.byte	0x03, 0x19
        /*0086*/ 	.short	0x0024


	//----- nvinfo : EIATTR_PARAM_CBANK
	.align		4
        /*0088*/ 	.byte	0x04, 0x0a
        /*008a*/ 	.short	(.L_81 - .L_80)
	.align		4
.L_80:
        /*008c*/ 	.word	index@(.nv.constant0.quant_matmul_q8_0_f32)
        /*0090*/ 	.short	0x0380
        /*0092*/ 	.short	0x0024


	//----- nvinfo : EIATTR_SW_WAR
	.align		4
.L_81:
        /*0094*/ 	.byte	0x04, 0x36
        /*0096*/ 	.short	(.L_83 - .L_82)
.L_82:
        /*0098*/ 	.word	0x00000008
.L_83:


//--------------------- .nv.info.quant_matmul_q4_0_f32 --------------------------
	.section	.nv.info.quant_matmul_q4_0_f32,"",@"SHT_CUDA_INFO"
	.sectionflags	@""
	.align	4


	//----- nvinfo : EIATTR_CUDA_API_VERSION
	.align		4
        /*0000*/ 	.byte	0x04, 0x37
        /*0002*/ 	.short	(.L_85 - .L_84)
.L_84:
        /*0004*/ 	.word	0x00000082


	//----- nvinfo : EIATTR_KPARAM_INFO
	.align		4
.L_85:
        /*0008*/ 	.byte	0x04, 0x17
        /*000a*/ 	.short	(.L_87 - .L_86)
.L_86:
        /*000c*/ 	.word	0x00000000
        /*0010*/ 	.short	0x0005
        /*0012*/ 	.short	0x0020
        /*0014*/ 	.byte	0x00, 0xf0, 0x11, 0x00


	//----- nvinfo : EIATTR_KPARAM_INFO
	.align		4
.L_87:
        /*0018*/ 	.byte	0x04, 0x17
        /*001a*/ 	.short	(.L_89 - .L_88)
.L_88:
        /*001c*/ 	.word	0x00000000
        /*0020*/ 	.short	0x0004
        /*0022*/ 	.short	0x001c
        /*0024*/ 	.byte	0x00, 0xf0, 0x11, 0x00


	//----- nvinfo : EIATTR_KPARAM_INFO
	.align		4
.L_89:
        /*0028*/ 	.byte	0x04, 0x17
        /*002a*/ 	.short	(.L_91 - .L_90)
.L_90:
        /*002c*/ 	.word	0x00000000
        /*0030*/ 	.short	0x0003
        /*0032*/ 	.short	0x0018
        /*0034*/ 	.byte	0x00, 0xf0, 0x11, 0x00


	//----- nvinfo : EIATTR_KPARAM_INFO
	.align		4
.L_91:
        /*0038*/ 	.byte	0x04, 0x17
        /*003a*/ 	.short	(.L_93 - .L_92)
.L_92:
        /*003c*/ 	.word	0x00000000
        /*0040*/ 	.short	0x0002
        /*0042*/ 	.short	0x0010
        /*0044*/ 	.byte	0x00, 0xf5, 0x21, 0x00


	//----- nvinfo : EIATTR_KPARAM_INFO
	.align		4
.L_93:
        /*0048*/ 	.byte	0x04, 0x17
        /*004a*/ 	.short	(.L_95 - .L_94)
.L_94:
        /*004c*/ 	.word	0x00000000
        /*0050*/ 	.short	0x0001
        /*0052*/ 	.short	0x0008
        /*0054*/ 	.byte	0x00, 0xf5, 0x21, 0x00


	//----- nvinfo : EIATTR_KPARAM_INFO
	.align		4
.L_95:
        /*0058*/ 	.byte	0x04, 0x17
        /*005a*/ 	.short	(.L_97 - .L_96)
.L_96:
        /*005c*/ 	.word	0x00000000
        /*0060*/ 	.short	0x0000
        /*0062*/ 	.short	0x0000
        /*0064*/ 	.byte	0x00, 0xf5, 0x21, 0x00


	//----- nvinfo : EIATTR_SPARSE_MMA_MASK
	.align		4
.L_97:
        /*0068*/ 	.byte	0x03, 0x50
        /*006a*/ 	.short	0x0000


	//----- nvinfo : EIATTR_MAXREG_COUNT
	.align		4
        /*006c*/ 	.byte	0x03, 0x1b
        /*006e*/ 	.short	0x00ff


	//----- nvinfo : EIATTR_MERCURY_ISA_VERSION
	.align		4
        /*0070*/ 	.byte	0x03, 0x5f
        /*0072*/ 	.short	0x0101


	//----- nvinfo : EIATTR_VRC_CTA_INIT_COUNT
	.align		4
        /*0074*/ 	.byte	0x02, 0x4a
	.zero		1
	.zero		1


	//----- nvinfo : EIATTR_EXIT_INSTR_OFFSETS
	.align		4
        /*0078*/ 	.byte	0x04, 0x1c
        /*007a*/ 	.short	(.L_99 - .L_98)


	//   ....[0]....
.L_98:
        /*007c*/ 	.word	0x000000d0


	//   ....[1]....
        /*0080*/ 	.word	0x00000ee0


	//----- nvinfo : EIATTR_CBANK_PARAM_SIZE
	.align		4
.L_99:
        /*0084*/ 	.byte	0x03, 0x19
        /*0086*/ 	.short	0x0024


	//----- nvinfo : EIATTR_PARAM_CBANK
	.align		4
        /*0088*/ 	.byte	0x04, 0x0a
        /*008a*/ 	.short	(.L_101 - .L_100)
	.align		4
.L_100:
        /*008c*/ 	.word	index@(.nv.constant0.quant_matmul_q4_0_f32)
        /*0090*/ 	.short	0x0380
        /*0092*/ 	.short	0x0024


	//----- nvinfo : EIATTR_SW_WAR
	.align		4
.L_101:
        /*0094*/ 	.byte	0x04, 0x36
        /*0096*/ 	.short	(.L_103 - .L_102)
.L_102:
        /*0098*/ 	.word	0x00000008
.L_103:


//--------------------- .nv.callgraph             --------------------------
	.section	.nv.callgraph,"",@"SHT_CUDA_CALLGRAPH"
	.align	4
	.sectionentsize	8
	.align		4
        /*0000*/ 	.word	0x00000000
	.align		4
        /*0004*/ 	.word	0xffffffff
	.align		4
        /*0008*/ 	.word	0x00000000
	.align		4
        /*000c*/ 	.word	0xfffffffe
	.align		4
        /*0010*/ 	.word	0x00000000
	.align		4
        /*0014*/ 	.word	0xfffffffd
	.align		4
        /*0018*/ 	.word	0x00000000
	.align		4
        /*001c*/ 	.word	0xfffffffc


//--------------------- .text.quant_matmul_q6_k_f32 --------------------------
	.section	.text.quant_matmul_q6_k_f32,"ax",@progbits
	.align	128
        .global         quant_matmul_q6_k_f32
        .type           quant_matmul_q6_k_f32,@function
        .size           quant_matmul_q6_k_f32,(.L_x_19 - quant_matmul_q6_k_f32)
        .other          quant_matmul_q6_k_f32,@"STO_CUDA_ENTRY STV_DEFAULT"
quant_matmul_q6_k_f32:
.text.quant_matmul_q6_k_f32:
[----:B------:R-:W-:Y:S01]  /*0000*/  LDC R1, c[0x0][0x37c] ;  /* 0x0000df00ff017b82 */ /* 0x000fe20000000800 */
[----:B------:R-:W0:Y:S07]  /*0010*/  S2R R3, SR_TID.X ;  /* 0x0000000000037919 */ /* 0x000e2e0000002100 */
[----:B------:R-:W1:Y:S01]  /*0020*/  LDC R15, c[0x0][0x364] ;  /* 0x0000d900ff0f7b82 */ /* 0x000e620000000800 */
[----:B------:R-:W2:Y:S01]  /*0030*/  LDCU UR6, c[0x0][0x3a0] ;  /* 0x00007400ff0677ac */ /* 0x000ea20008000800 */
[----:B------:R-:W1:Y:S01]  /*0040*/  S2R R2, SR_TID.Y ;  /* 0x0000000000027919 */ /* 0x000e620000002200 */
[----:B------:R-:W3:Y:S05]  /*0050*/  LDCU UR7, c[0x0][0x398] ;  /* 0x00007300ff0777ac */ /* 0x000eea0008000800 */
[----:B------:R-:W0:Y:S08]  /*0060*/  S2UR UR5, SR_CTAID.X ;  /* 0x00000000000579c3 */ /* 0x000e300000002500 */
[----:B------:R-:W0:Y:S08]  /*0070*/  LDC R0, c[0x0][0x360] ;  /* 0x0000d800ff007b82 */ /* 0x000e300000000800 */
[----:B------:R-:W1:Y:S01]  /*0080*/  S2UR UR4, SR_CTAID.Y ;  /* 0x00000000000479c3 */ /* 0x000e620000002600 */
[----:B0-----:R-:W-:-:S05]  /*0090*/  IMAD R0, R0, UR5, R3 ;  /* 0x0000000500007c24 */ /* 0x001fca000f8e0203 */
[----:B--2---:R-:W-:Y:S01]  /*00a0*/  ISETP.GE.U32.AND P0, PT, R0, UR6, PT ;  /* 0x0000000600007c0c */ /* 0x004fe2000bf06070 */
[----:B-1----:R-:W-:-:S05]  /*00b0*/  IMAD R15, R15, UR4, R2 ;  /* 0x000000040f0f7c24 */ /* 0x002fca000f8e0202 */
[----:B---3--:R-:W-:-:S13]  /*00c0*/  ISETP.GE.U32.OR P0, PT, R15, UR7, P0 ;  /* 0x000000070f007c0c */ /* 0x008fda0008706470 */
[----:B------:R-:W-:Y:S05]  /*00d0*/  @P0 EXIT ;  /* 0x000000000000094d */ /* 0x000fea0003800000 */
[----:B------:R-:W0:Y:S01]  /*00e0*/  LDCU UR5, c[0x0][0x39c] ;  /* 0x00007380ff0577ac */ /* 0x000e220008000800 */
[----:B------:R-:W-:Y:S01]  /*00f0*/  IMAD.MOV.U32 R26, RZ, RZ, RZ ;  /* 0x000000ffff1a7224 */ /* 0x000fe200078e00ff */
[----:B------:R-:W1:Y:S01]  /*0100*/  LDCU.64 UR8, c[0x0][0x358] ;  /* 0x00006b00ff0877ac */ /* 0x000e620008000a00 */
[----:B0-----:R-:W-:-:S09]  /*0110*/  UISETP.GE.U32.AND UP0, UPT, UR5, 0x100, UPT ;  /* 0x000001000500788c */ /* 0x001fd2000bf06070 */
[----:B-1----:R-:W-:Y:S05]  /*0120*/  BRA.U !UP0, `(.L_x_0) ;  /* 0x0000000d08487547 */ /* 0x002fea000b800000 */
[----:B------:R-:W0:Y:S01]  /*0130*/  LDC.64 R2, c[0x0][0x380] ;  /* 0x0000e000ff027b82 */ /* 0x000e220000000a00 */
[----:B------:R-:W-:Y:S01]  /*0140*/  IMAD R5, R15, UR5, RZ ;  /* 0x000000050f057c24 */ /* 0x000fe2000f8e02ff */
[----:B------:R-:W-:Y:S01]  /*0150*/  USHF.R.U32.HI UR5, URZ, 0x8, UR5 ;  /* 0x00000008ff057899 */ /* 0x000fe20008011605 */
[----:B------:R-:W-:Y:S02]  /*0160*/  HFMA2 R16, -RZ, RZ, 0, 0 ;  /* 0x00000000ff107431 */ /* 0x000fe400000001ff */
[----:B------:R-:W-:-:S03]  /*0170*/  IMAD.MOV.U32 R26, RZ, RZ, RZ ;  /* 0x000000ffff1a7224 */ /* 0x000fc600078e00ff */
[----:B------:R-:W-:-:S04]  /*0180*/  IMAD R17, R0, UR5, RZ ;  /* 0x0000000500117c24 */ /* 0x000fc8000f8e02ff */
[----:B------:R-:W-:Y:S02]  /*0190*/  IMAD R17, R17, 0xd2, RZ ;  /* 0x000000d211117824 */ /* 0x000fe400078e02ff */
[----:B0-----:R-:W-:-:S03]  /*01a0*/  IMAD.WIDE.U32 R2, R5, 0x4, R2 ;  /* 0x0000000405027825 */ /* 0x001fc600078e0002 */
[----:B------:R-:W-:-:S05]  /*01b0*/  IADD3 RZ, P0, PT, R2, 0x100, RZ ;  /* 0x0000010002ff7810 */ /* 0x000fca0007f1e0ff */
[----:B------:R-:W-:-:S08]  /*01c0*/  IMAD.X R5, RZ, RZ, R3, P0 ;  /* 0x000000ffff057224 */ /* 0x000fd000000e0603 */
.L_x_3:
[----:B------:R-:W0:Y:S01]  /*01d0*/  LDCU.64 UR6, c[0x0][0x388] ;  /* 0x00007100ff0677ac */ /* 0x000e220008000a00 */
[----:B------:R-:W-:-:S05]  /*01e0*/  IMAD R6, R16, 0xd2, RZ ;  /* 0x000000d210067824 */ /* 0x000fca00078e02ff */
[----:B0-----:R-:W-:-:S04]  /*01f0*/  IADD3 R6, P0, P1, R6, UR6, R17 ;  /* 0x0000000606067c10 */ /* 0x001fc8000f91e011 */
[----:B------:R-:W-:-:S05]  /*0200*/  IADD3.X R7, PT, PT, RZ, UR7, RZ, P0, P1 ;  /* 0x00000007ff077c10 */ /* 0x000fca00087e24ff */
[----:B------:R-:W2:Y:S01]  /*0210*/  LDG.E.U16.CONSTANT R20, desc[UR8][R6.64+0xd0] ;  /* 0x0000d00806147981 */ /* 0x000ea2000c1e9500 */
[C---:B------:R-:W-:Y:S01]  /*0220*/  SHF.L.U32 R19, R16.reuse, 0x8, RZ ;  /* 0x0000000810137819 */ /* 0x040fe200000006ff */
[----:B------:R-:W-:Y:S01]  /*0230*/  VIADD R16, R16, 0x1 ;  /* 0x0000000110107836 */ /* 0x000fe20000000000 */
[----:B------:R-:W-:Y:S01]  /*0240*/  MOV R8, R6 ;  /* 0x0000000600087202 */ /* 0x000fe20000000f00 */
[----:B------:R-:W-:Y:S01]  /*0250*/  VIADD R4, R2, 0x100 ;  /* 0x0000010002047836 */ /* 0x000fe20000000000 */
[----:B------:R-:W-:Y:S01]  /*0260*/  UMOV UR4, URZ ;  /* 0x000000ff00047c82 */ /* 0x000fe20008000000 */
[----:B------:R-:W-:Y:S01]  /*0270*/  IMAD.MOV.U32 R14, RZ, RZ, -0x20 ;  /* 0xffffffe0ff0e7424 */ /* 0x000fe200078e00ff */
[----:B------:R-:W-:Y:S01]  /*0280*/  ISETP.NE.AND P0, PT, R16, UR5, PT ;  /* 0x0000000510007c0c */ /* 0x000fe2000bf05270 */
[----:B------:R-:W-:-:S04]  /*0290*/  IMAD.WIDE.U32 R10, R19, 0x4, R4 ;  /* 0x00000004130a7825 */ /* 0x000fc800078e0004 */
[----:B------:R-:W-:Y:S02]  /*02a0*/  IMAD.MOV.U32 R9, RZ, RZ, R7 ;  /* 0x000000ffff097224 */ /* 0x000fe400078e0007 */
[----:B--2---:R-:W-:-:S07]  /*02b0*/  HADD2.F32 R20, -RZ, R20.H0_H0 ;  /* 0x20000014ff147230 */ /* 0x004fce0000004100 */
.L_x_1:
[----:B------:R-:W-:Y:S01]  /*02c0*/  VIADD R13, R14, 0x20 ;  /* 0x000000200e0d7836 */ /* 0x000fe20000000000 */
[----:B------:R-:W2:Y:S04]  /*02d0*/  LDG.E.U8.CONSTANT R18, desc[UR8][R8.64+0x80] ;  /* 0x0000800808127981 */ /* 0x000ea8000c1e9100 */
[----:B------:R-:W-:Y:S01]  /*02e0*/  LEA.HI R12, P1, R13, R6, RZ, 0x1c ;  /* 0x000000060d0c7211 */ /* 0x000fe2000783e0ff */
[----:B------:R-:W3:Y:S03]  /*02f0*/  LDG.E.U8.CONSTANT R24, desc[UR8][R8.64] ;  /* 0x0000000808187981 */ /* 0x000ee6000c1e9100 */
[----:B------:R-:W-:Y:S01]  /*0300*/  IADD3.X R13, PT, PT, RZ, R7, RZ, P1, !PT ;  /* 0x00000007ff0d7210 */ /* 0x000fe20000ffe4ff */
[----:B------:R-:W4:Y:S04]  /*0310*/  LDG.E.CONSTANT R25, desc[UR8][R10.64+-0x100] ;  /* 0xffff00080a197981 */ /* 0x000f28000c1e9900 */
[----:B------:R-:W5:Y:S04]  /*0320*/  LDG.E.U8.CONSTANT R27, desc[UR8][R12.64+0xc0] ;  /* 0x0000c0080c1b7981 */ /* 0x000f68000c1e9100 */
[----:B------:R-:W4:Y:S01]  /*0330*/  LDG.E.U8.CONSTANT R29, desc[UR8][R12.64+0xc2] ;  /* 0x0000c2080c1d7981 */ /* 0x000f22000c1e9100 */
[----:B--2---:R-:W-:-:S05]  /*0340*/  IMAD.SHL.U32 R21, R18, 0x10, RZ ;  /* 0x0000001012157824 */ /* 0x004fca00078e00ff */
[----:B------:R-:W-:-:S04]  /*0350*/  LOP3.LUT R21, R21, 0x30, RZ, 0xc0, !PT ;  /* 0x0000003015157812 */ /* 0x000fc800078ec0ff */
[----:B---3--:R-:W-:Y:S01]  /*0360*/  LOP3.LUT R21, R21, 0xf, R24, 0xf8, !PT ;  /* 0x0000000f15157812 */ /* 0x008fe200078ef818 */
[----:B-----5:R0:W1:Y:S04]  /*0370*/  I2F.S8 R23, R27 ;  /* 0x0000001b00177306 */ /* 0x0200680000001400 */
[----:B------:R-:W-:Y:S02]  /*0380*/  VIADD R22, R21, 0xffffffe0 ;  /* 0xffffffe015167836 */ /* 0x000fe40000000000 */
[----:B------:R-:W2:Y:S03]  /*0390*/  LDG.E.U8.CONSTANT R21, desc[UR8][R8.64+0x20] ;  /* 0x0000200808157981 */ /* 0x000ea6000c1e9100 */
[----:B------:R-:W-:Y:S01]  /*03a0*/  I2FP.F32.S32 R22, R22 ;  /* 0x0000001600167245 */ /* 0x000fe20000201400 */
[----:B0-----:R-:W3:Y:S01]  /*03b0*/  LDG.E.CONSTANT R27, desc[UR8][R10.64+-0x80] ;  /* 0xffff80080a1b7981 */ /* 0x001ee2000c1e9900 */
[----:B-1----:R-:W-:-:S04]  /*03c0*/  FMUL R23, R20, R23 ;  /* 0x0000001714177220 */ /* 0x002fc80000400000 */
[----:B------:R-:W-:-:S04]  /*03d0*/  FMUL R22, R23, R22 ;  /* 0x0000001617167220 */ /* 0x000fc80000400000 */
[----:B----4-:R-:W-:Y:S02]  /*03e0*/  FFMA R26, R22, R25, R26 ;  /* 0x00000019161a7223 */ /* 0x010fe4000000001a */
[----:B------:R-:W4:Y:S01]  /*03f0*/  LDG.E.U8.CONSTANT R22, desc[UR8][R12.64+0xc4] ;  /* 0x0000c4080c167981 */ /* 0x000f22000c1e9100 */
[----:B------:R-:W-:-:S04]  /*0400*/  LOP3.LUT R25, R18, 0x30, RZ, 0xc0, !PT ;  /* 0x0000003012197812 */ /* 0x000fc800078ec0ff */
[----:B------:R-:W-:Y:S02]  /*0410*/  LEA.HI R24, R24, R25, RZ, 0x1c ;  /* 0x0000001918187211 */ /* 0x000fe400078fe0ff */
[----:B------:R-:W5:Y:S01]  /*0420*/  LDG.E.CONSTANT R25, desc[UR8][R10.64] ;  /* 0x000000080a197981 */ /* 0x000f62000c1e9900 */
[----:B------:R-:W-:Y:S01]  /*0430*/  SHF.L.U32 R28, R18, 0x2, RZ ;  /* 0x00000002121c7819 */ /* 0x000fe200000006ff */
[----:B------:R-:W0:Y:S02]  /*0440*/  I2F.S8 R29, R29 ;  /* 0x0000001d001d7306 */ /* 0x000e240000001400 */
[----:B------:R-:W5:Y:S01]  /*0450*/  LDG.E.U8.CONSTANT R12, desc[UR8][R12.64+0xc6] ;  /* 0x0000c6080c0c7981 */ /* 0x000f62000c1e9100 */
[----:B------:R-:W-:Y:S01]  /*0460*/  LOP3.LUT R28, R28, 0x30, RZ, 0xc0, !PT ;  /* 0x000000301c1c7812 */ /* 0x000fe200078ec0ff */
[----:B0-----:R-:W-:Y:S01]  /*0470*/  FMUL R29, R20, R29 ;  /* 0x0000001d141d7220 */ /* 0x001fe20000400000 */
[----:B------:R-:W-:Y:S01]  /*0480*/  VIADD R24, R24, 0xffffffe0 ;  /* 0xffffffe018187836 */ /* 0x000fe20000000000 */
[----:B------:R-:W-:-:S04]  /*0490*/  SHF.R.U32.HI R18, RZ, 0x2, R18 ;  /* 0x00000002ff127819 */ /* 0x000fc80000011612 */
[----:B------:R-:W-:Y:S02]  /*04a0*/  LOP3.LUT R18, R18, 0x30, RZ, 0xc0, !PT ;  /* 0x0000003012127812 */ /* 0x000fe400078ec0ff */
[----:B--2---:R-:W-:-:S05]  /*04b0*/  LOP3.LUT R28, R28, 0xf, R21, 0xf8, !PT ;  /* 0x0000000f1c1c7812 */ /* 0x004fca00078ef815 */
[----:B------:R-:W-:-:S05]  /*04c0*/  VIADD R28, R28, 0xffffffe0 ;  /* 0xffffffe01c1c7836 */ /* 0x000fca0000000000 */
[----:B------:R-:W-:-:S05]  /*04d0*/  I2FP.F32.S32 R28, R28 ;  /* 0x0000001c001c7245 */ /* 0x000fca0000201400 */
[----:B------:R-:W-:-:S04]  /*04e0*/  FMUL R28, R29, R28 ;  /* 0x0000001c1d1c7220 */ /* 0x000fc80000400000 */
[----:B---3--:R-:W-:Y:S02]  /*04f0*/  FFMA R26, R28, R27, R26 ;  /* 0x0000001b1c1a7223 */ /* 0x008fe4000000001a */
[----:B----4-:R-:W0:Y:S01]  /*0500*/  I2F.S8 R27, R22 ;  /* 0x00000016001b7306 */ /* 0x010e220000001400 */
[----:B------:R-:W-:Y:S01]  /*0510*/  I2FP.F32.S32 R28, R24 ;  /* 0x00000018001c7245 */ /* 0x000fe20000201400 */
[----:B0-----:R-:W-:-:S04]  /*0520*/  FMUL R24, R20, R27 ;  /* 0x0000001b14187220 */ /* 0x001fc80000400000 */
[----:B------:R-:W-:-:S04]  /*0530*/  FMUL R27, R24, R28 ;  /* 0x0000001c181b7220 */ /* 0x000fc80000400000 */
[----:B-----5:R-:W-:Y:S02]  /*0540*/  FFMA R28, R27, R25, R26 ;  /* 0x000000191b1c7223 */ /* 0x020fe4000000001a */
[----:B------:R-:W2:Y:S04]  /*0550*/  LDG.E.U8.CONSTANT R25, desc[UR8][R8.64+0x81] ;  /* 0x0000810808197981 */ /* 0x000ea8000c1e9100 */
[----:B------:R-:W3:Y:S04]  /*0560*/  LDG.E.CONSTANT R27, desc[UR8][R10.64+0x80] ;  /* 0x000080080a1b7981 */ /* 0x000ee8000c1e9900 */
[----:B------:R-:W4:Y:S01]  /*0570*/  LDG.E.U8.CONSTANT R26, desc[UR8][R8.64+0x1] ;  /* 0x00000108081a7981 */ /* 0x000f22000c1e9100 */
[----:B------:R-:W-:-:S03]  /*0580*/  LEA.HI R18, R21, R18, RZ, 0x1c ;  /* 0x0000001215127211 */ /* 0x000fc600078fe0ff */
[----:B------:R-:W5:Y:S01]  /*0590*/  LDG.E.CONSTANT R21, desc[UR8][R10.64+-0xfc] ;  /* 0xffff04080a157981 */ /* 0x000f62000c1e9900 */
[----:B------:R-:W0:Y:S01]  /*05a0*/  I2F.S8 R13, R12 ;  /* 0x0000000c000d7306 */ /* 0x000e220000001400 */
[----:B------:R-:W-:-:S04]  /*05b0*/  IADD3 R18, PT, PT, R18, -0x20, RZ ;  /* 0xffffffe012127810 */ /* 0x000fc80007ffe0ff */
[----:B------:R-:W-:Y:S01]  /*05c0*/  I2FP.F32.S32 R18, R18 ;  /* 0x0000001200127245 */ /* 0x000fe20000201400 */
[----:B0-----:R-:W-:-:S04]  /*05d0*/  FMUL R13, R20, R13 ;  /* 0x0000000d140d7220 */ /* 0x001fc80000400000 */
[----:B------:R-:W-:Y:S01]  /*05e0*/  FMUL R18, R13, R18 ;  /* 0x000000120d127220 */ /* 0x000fe20000400000 */
[----:B--2---:R-:W-:-:S03]  /*05f0*/  IMAD.SHL.U32 R22, R25, 0x10, RZ ;  /* 0x0000001019167824 */ /* 0x004fc600078e00ff */
[----:B---3--:R-:W-:Y:S02]  /*0600*/  FFMA R28, R18, R27, R28 ;  /* 0x0000001b121c7223 */ /* 0x008fe4000000001c */
[----:B------:R-:W-:Y:S01]  /*0610*/  LOP3.LUT R27, R22, 0x30, RZ, 0xc0, !PT ;  /* 0x00000030161b7812 */ /* 0x000fe200078ec0ff */
[----:B------:R-:W2:Y:S03]  /*0620*/  LDG.E.U8.CONSTANT R18, desc[UR8][R8.64+0x21] ;  /* 0x0000210808127981 */ /* 0x000ea6000c1e9100 */
[----:B----4-:R-:W-:Y:S01]  /*0630*/  LOP3.LUT R27, R27, 0xf, R26, 0xf8, !PT ;  /* 0x0000000f1b1b7812 */ /* 0x010fe200078ef81a */
[----:B------:R-:W3:Y:S04]  /*0640*/  LDG.E.CONSTANT R22, desc[UR8][R10.64+-0x7c] ;  /* 0xffff84080a167981 */ /* 0x000ee8000c1e9900 */
[----:B------:R-:W-:-:S05]  /*0650*/  VIADD R27, R27, 0xffffffe0 ;  /* 0xffffffe01b1b7836 */ /* 0x000fca0000000000 */
[----:B------:R-:W-:-:S05]  /*0660*/  I2FP.F32.S32 R12, R27 ;  /* 0x0000001b000c7245 */ /* 0x000fca0000201400 */
[----:B------:R-:W-:Y:S02]  /*0670*/  FMUL R23, R23, R12 ;  /* 0x0000000c17177220 */ /* 0x000fe40000400000 */
[----:B------:R-:W4:Y:S02]  /*0680*/  LDG.E.CONSTANT R12, desc[UR8][R10.64+0x4] ;  /* 0x000004080a0c7981 */ /* 0x000f24000c1e9900 */
[----:B-----5:R-:W-:Y:S01]  /*0690*/  FFMA R21, R23, R21, R28 ;  /* 0x0000001517157223 */ /* 0x020fe2000000001c */
[----:B------:R-:W-:-:S04]  /*06a0*/  LOP3.LUT R23, R25, 0x30, RZ, 0xc0, !PT ;  /* 0x0000003019177812 */ /* 0x000fc800078ec0ff */
[----:B------:R-:W-:Y:S02]  /*06b0*/  LEA.HI R23, R26, R23, RZ, 0x1c ;  /* 0x000000171a177211 */ /* 0x000fe400078fe0ff */
[----:B------:R0:W5:Y:S01]  /*06c0*/  LDG.E.CONSTANT R26, desc[UR8][R10.64+0x84] ;  /* 0x000084080a1a7981 */ /* 0x000162000c1e9900 */
[----:B------:R-:W-:-:S04]  /*06d0*/  SHF.L.U32 R27, R25, 0x2, RZ ;  /* 0x00000002191b7819 */ /* 0x000fc800000006ff */
[----:B------:R-:W-:Y:S02]  /*06e0*/  LOP3.LUT R27, R27, 0x30, RZ, 0xc0, !PT ;  /* 0x000000301b1b7812 */ /* 0x000fe400078ec0ff */
[----:B------:R-:W-:Y:S01]  /*06f0*/  SHF.R.U32.HI R25, RZ, 0x2, R25 ;  /* 0x00000002ff197819 */ /* 0x000fe20000011619 */
[----:B------:R-:W-:-:S03]  /*0700*/  VIADD R23, R23, 0xffffffe0 ;  /* 0xffffffe017177836 */ /* 0x000fc60000000000 */
[----:B------:R-:W-:Y:S01]  /*0710*/  LOP3.LUT R25, R25, 0x30, RZ, 0xc0, !PT ;  /* 0x0000003019197812 */ /* 0x000fe200078ec0ff */
[----:B------:R-:W-:Y:S01]  /*0720*/  UIADD3 UR4, UPT, UPT, UR4, 0x8, URZ ;  /* 0x0000000804047890 */ /* 0x000fe2000fffe0ff */
[----:B------:R-:W-:-:S03]  /*0730*/  I2FP.F32.S32 R23, R23 ;  /* 0x0000001700177245 */ /* 0x000fc60000201400 */
[----:B------:R-:W-:Y:S02]  /*0740*/  UISETP.NE.AND UP0, UPT, UR4, 0x80, UPT ;  /* 0x000000800400788c */ /* 0x000fe4000bf05270 */
[----:B------:R-:W-:Y:S01]  /*0750*/  FMUL R23, R24, R23 ;  /* 0x0000001718177220 */ /* 0x000fe20000400000 */
[----:B0-----:R-:W-:Y:S02]  /*0760*/  IADD3 R10, P1, PT, R10, 0x8, RZ ;  /* 0x000000080a0a7810 */ /* 0x001fe40007f3e0ff */
[----:B------:R-:W-:Y:S02]  /*0770*/  IADD3 R8, P2, PT, R8, 0x2, RZ ;  /* 0x0000000208087810 */ /* 0x000fe40007f5e0ff */
[----:B------:R-:W-:Y:S01]  /*0780*/  IADD3 R14, PT, PT, R14, 0x2, RZ ;  /* 0x000000020e0e7810 */ /* 0x000fe20007ffe0ff */
[----:B------:R-:W-:Y:S02]  /*0790*/  IMAD.X R11, RZ, RZ, R11, P1 ;  /* 0x000000ffff0b7224 */ /* 0x000fe400008e060b */
[----:B------:R-:W-:Y:S01]  /*07a0*/  IMAD.X R9, RZ, RZ, R9, P2 ;  /* 0x000000ffff097224 */ /* 0x000fe200010e0609 */
[----:B--2---:R-:W-:-:S05]  /*07b0*/  LOP3.LUT R27, R27, 0xf, R18, 0xf8, !PT ;  /* 0x0000000f1b1b7812 */ /* 0x004fca00078ef812 */
[----:B------:R-:W-:Y:S01]  /*07c0*/  VIADD R27, R27, 0xffffffe0 ;  /* 0xffffffe01b1b7836 */ /* 0x000fe20000000000 */
[----:B------:R-:W-:-:S04]  /*07d0*/  LEA.HI R18, R18, R25, RZ, 0x1c ;  /* 0x0000001912127211 */ /* 0x000fc800078fe0ff */
[----:B------:R-:W-:Y:S02]  /*07e0*/  I2FP.F32.S32 R28, R27 ;  /* 0x0000001b001c7245 */ /* 0x000fe40000201400 */
[----:B------:R-:W-:-:S03]  /*07f0*/  IADD3 R18, PT, PT, R18, -0x20, RZ ;  /* 0xffffffe012127810 */ /* 0x000fc60007ffe0ff */
[----:B------:R-:W-:Y:S01]  /*0800*/  FMUL R28, R29, R28 ;  /* 0x0000001c1d1c7220 */ /* 0x000fe20000400000 */
[----:B------:R-:W-:-:S03]  /*0810*/  I2FP.F32.S32 R18, R18 ;  /* 0x0000001200127245 */ /* 0x000fc60000201400 */
[----:B---3--:R-:W-:Y:S02]  /*0820*/  FFMA R22, R28, R22, R21 ;  /* 0x000000161c167223 */ /* 0x008fe40000000015 */
[----:B------:R-:W-:Y:S02]  /*0830*/  FMUL R13, R13, R18 ;  /* 0x000000120d0d7220 */ /* 0x000fe40000400000 */
[----:B----4-:R-:W-:-:S04]  /*0840*/  FFMA R12, R23, R12, R22 ;  /* 0x0000000c170c7223 */ /* 0x010fc80000000016 */
[----:B-----5:R-:W-:Y:S01]  /*0850*/  FFMA R26, R13, R26, R12 ;  /* 0x0000001a0d1a7223 */ /* 0x020fe2000000000c */
[----:B------:R-:W-:Y:S06]  /*0860*/  BRA.U UP0, `(.L_x_1) ;  /* 0xfffffff900947547 */ /* 0x000fec000b83ffff */
[----:B------:R-:W-:-:S05]  /*0870*/  UMOV UR4, URZ ;  /* 0x000000ff00047c82 */ /* 0x000fca0008000000 */
.L_x_2:
[----:B------:R-:W-:Y:S01]  /*0880*/  IADD3 R8, P1, PT, R6, UR4, RZ ;  /* 0x0000000406087c10 */ /* 0x000fe2000ff3e0ff */
[----:B------:R-:W-:-:S04]  /*0890*/  ULEA.HI UR6, UR4, 0xc0, URZ, 0x1c ;  /* 0x000000c004067891 */ /* 0x000fc8000f8fe0ff */
[----:B------:R-:W-:Y:S02]  /*08a0*/  IMAD.X R9, RZ, RZ, R7, P1 ;  /* 0x000000ffff097224 */ /* 0x000fe400008e0607 */
[----:B------:R-:W-:-:S03]  /*08b0*/  IADD3 R12, P1, PT, R6, UR6, RZ ;  /* 0x00000006060c7c10 */ /* 0x000fc6000ff3e0ff */
[----:B------:R-:W2:Y:S02]  /*08c0*/  LDG.E.U8.CONSTANT R14, desc[UR8][R8.64+0xa0] ;  /* 0x0000a008080e7981 */ /* 0x000ea4000c1e9100 */
[----:B------:R-:W-:Y:S02]  /*08d0*/  IMAD.X R13, RZ, RZ, R7, P1 ;  /* 0x000000ffff0d7224 */ /* 0x000fe400008e0607 */
[----:B------:R-:W3:Y:S04]  /*08e0*/  LDG.E.U8.CONSTANT R28, desc[UR8][R8.64+0x40] ;  /* 0x00004008081c7981 */ /* 0x000ee8000c1e9100 */
[----:B------:R-:W4:Y:S01]  /*08f0*/  LDG.E.U8.CONSTANT R22, desc[UR8][R12.64+0x8] ;  /* 0x000008080c167981 */ /* 0x000f22000c1e9100 */
[----:B------:R-:W-:-:S03]  /*0900*/  IADD3 R11, P1, PT, R19, UR4, RZ ;  /* 0x00000004130b7c10 */ /* 0x000fc6000ff3e0ff */
[----:B------:R-:W5:Y:S01]  /*0910*/  LDG.E.U8.CONSTANT R24, desc[UR8][R12.64+0xa] ;  /* 0x00000a080c187981 */ /* 0x000f62000c1e9100 */
[----:B------:R-:W-:Y:S02]  /*0920*/  IADD3.X R18, PT, PT, RZ, RZ, RZ, P1, !PT ;  /* 0x000000ffff127210 */ /* 0x000fe40000ffe4ff */
[C---:B------:R-:W-:Y:S01]  /*0930*/  LEA R10, P1, R11.reuse, R2, 0x2 ;  /* 0x000000020b0a7211 */ /* 0x040fe200078210ff */
[----:B------:R-:W5:Y:S03]  /*0940*/  LDG.E.U8.CONSTANT R25, desc[UR8][R12.64+0xc] ;  /* 0x00000c080c197981 */ /* 0x000f66000c1e9100 */
[----:B------:R-:W-:-:S05]  /*0950*/  LEA.HI.X R11, R11, R3, R18, 0x2, P1 ;  /* 0x000000030b0b7211 */ /* 0x000fca00008f1412 */
[----:B------:R-:W5:Y:S01]  /*0960*/  LDG.E.CONSTANT R23, desc[UR8][R10.64+0x200] ;  /* 0x000200080a177981 */ /* 0x000f62000c1e9900 */
[----:B--2---:R-:W-:-:S05]  /*0970*/  IMAD.SHL.U32 R18, R14, 0x10, RZ ;  /* 0x000000100e127824 */ /* 0x004fca00078e00ff */
[----:B------:R-:W-:-:S04]  /*0980*/  LOP3.LUT R21, R18, 0x30, RZ, 0xc0, !PT ;  /* 0x0000003012157812 */ /* 0x000fc800078ec0ff */
[----:B---3--:R-:W-:Y:S02]  /*0990*/  LOP3.LUT R18, R21, 0xf, R28, 0xf8, !PT ;  /* 0x0000000f15127812 */ /* 0x008fe400078ef81c */
[----:B------:R-:W2:Y:S01]  /*09a0*/  LDG.E.U8.CONSTANT R21, desc[UR8][R8.64+0x60] ;  /* 0x0000600808157981 */ /* 0x000ea2000c1e9100 */
[----:B----4-:R0:W1:Y:S02]  /*09b0*/  I2F.S8 R27, R22 ;  /* 0x00000016001b7306 */ /* 0x0100640000001400 */
[----:B------:R-:W-:-:S05]  /*09c0*/  VIADD R18, R18, 0xffffffe0 ;  /* 0xffffffe012127836 */ /* 0x000fca0000000000 */
[----:B------:R-:W-:Y:S01]  /*09d0*/  I2FP.F32.S32 R29, R18 ;  /* 0x00000012001d7245 */ /* 0x000fe20000201400 */
[----:B0-----:R-:W3:Y:S01]  /*09e0*/  LDG.E.CONSTANT R22, desc[UR8][R10.64+0x300] ;  /* 0x000300080a167981 */ /* 0x001ee2000c1e9900 */
[----:B-1----:R-:W-:-:S03]  /*09f0*/  FMUL R18, R20, R27 ;  /* 0x0000001b14127220 */ /* 0x002fc60000400000 */
[----:B------:R-:W4:Y:S01]  /*0a00*/  LDG.E.CONSTANT R27, desc[UR8][R10.64+0x280] ;  /* 0x000280080a1b7981 */ /* 0x000f22000c1e9900 */
[----:B------:R-:W-:-:S04]  /*0a10*/  FMUL R29, R18, R29 ;  /* 0x0000001d121d7220 */ /* 0x000fc80000400000 */
[----:B-----5:R-:W-:Y:S01]  /*0a20*/  FFMA R26, R29, R23, R26 ;  /* 0x000000171d1a7223 */ /* 0x020fe2000000001a */
[----:B------:R-:W-:Y:S01]  /*0a30*/  LOP3.LUT R29, R14, 0x30, RZ, 0xc0, !PT ;  /* 0x000000300e1d7812 */ /* 0x000fe200078ec0ff */
[----:B------:R-:W-:Y:S01]  /*0a40*/  I2F.S8 R24, R24 ;  /* 0x0000001800187306 */ /* 0x000fe20000001400 */
[----:B------:R0:W5:Y:S02]  /*0a50*/  LDG.E.U8.CONSTANT R23, desc[UR8][R12.64+0xe] ;  /* 0x00000e080c177981 */ /* 0x000164000c1e9100 */
[----:B------:R-:W-:Y:S02]  /*0a60*/  LEA.HI R29, R28, R29, RZ, 0x1c ;  /* 0x0000001d1c1d7211 */ /* 0x000fe400078fe0ff */
[----:B------:R-:W-:-:S04]  /*0a70*/  SHF.L.U32 R28, R14, 0x2, RZ ;  /* 0x000000020e1c7819 */ /* 0x000fc800000006ff */
[----:B------:R-:W-:Y:S01]  /*0a80*/  LOP3.LUT R28, R28, 0x30, RZ, 0xc0, !PT ;  /* 0x000000301c1c7812 */ /* 0x000fe200078ec0ff */
[----:B------:R-:W0:Y:S01]  /*0a90*/  I2F.S8 R25, R25 ;  /* 0x0000001900197306 */ /* 0x000e220000001400 */
[----:B------:R-:W-:-:S05]  /*0aa0*/  VIADD R29, R29, 0xffffffe0 ;  /* 0xffffffe01d1d7836 */ /* 0x000fca0000000000 */
[----:B------:R-:W-:Y:S01]  /*0ab0*/  I2FP.F32.S32 R29, R29 ;  /* 0x0000001d001d7245 */ /* 0x000fe20000201400 */
[----:B0-----:R-:W-:Y:S01]  /*0ac0*/  FMUL R12, R20, R25 ;  /* 0x00000019140c7220 */ /* 0x001fe20000400000 */
[----:B------:R-:W-:Y:S02]  /*0ad0*/  SHF.R.U32.HI R14, RZ, 0x2, R14 ;  /* 0x00000002ff0e7819 */ /* 0x000fe4000001160e */
[----:B--2---:R-:W-:-:S05]  /*0ae0*/  LOP3.LUT R28, R28, 0xf, R21, 0xf8, !PT ;  /* 0x0000000f1c1c7812 */ /* 0x004fca00078ef815 */
[----:B------:R-:W-:-:S05]  /*0af0*/  VIADD R28, R28, 0xffffffe0 ;  /* 0xffffffe01c1c7836 */ /* 0x000fca0000000000 */
[----:B------:R-:W-:Y:S01]  /*0b00*/  I2FP.F32.S32 R13, R28 ;  /* 0x0000001c000d7245 */ /* 0x000fe20000201400 */
[----:B------:R-:W-:Y:S02]  /*0b10*/  FMUL R28, R20, R24 ;  /* 0x00000018141c7220 */ /* 0x000fe40000400000 */
[----:B------:R-:W2:Y:S02]  /*0b20*/  LDG.E.CONSTANT R24, desc[UR8][R10.64+0x380] ;  /* 0x000380080a187981 */ /* 0x000ea4000c1e9900 */
[----:B------:R-:W-:-:S04]  /*0b30*/  FMUL R13, R28, R13 ;  /* 0x0000000d1c0d7220 */ /* 0x000fc80000400000 */
[----:B----4-:R-:W-:Y:S02]  /*0b40*/  FFMA R27, R13, R27, R26 ;  /* 0x0000001b0d1b7223 */ /* 0x010fe4000000001a */
[----:B------:R-:W4:Y:S01]  /*0b50*/  LDG.E.U8.CONSTANT R13, desc[UR8][R8.64+0xa1] ;  /* 0x0000a108080d7981 */ /* 0x000f22000c1e9100 */
[----:B------:R-:W-:-:S03]  /*0b60*/  FMUL R26, R12, R29 ;  /* 0x0000001d0c1a7220 */ /* 0x000fc60000400000 */
[----:B------:R-:W4:Y:S01]  /*0b70*/  LDG.E.CONSTANT R29, desc[UR8][R10.64+0x384] ;  /* 0x000384080a1d7981 */ /* 0x000f22000c1e9900 */
[----:B---3--:R-:W-:-:S03]  /*0b80*/  FFMA R25, R26, R22, R27 ;  /* 0x000000161a197223 */ /* 0x008fc6000000001b */
[----:B------:R-:W3:Y:S04]  /*0b90*/  LDG.E.U8.CONSTANT R22, desc[UR8][R8.64+0x41] ;  /* 0x0000410808167981 */ /* 0x000ee8000c1e9100 */
[----:B------:R0:W3:Y:S01]  /*0ba0*/  LDG.E.U8.CONSTANT R26, desc[UR8][R8.64+0x61] ;  /* 0x00006108081a7981 */ /* 0x0000e2000c1e9100 */
[----:B------:R-:W-:-:S03]  /*0bb0*/  LOP3.LUT R27, R14, 0x30, RZ, 0xc0, !PT ;  /* 0x000000300e1b7812 */ /* 0x000fc600078ec0ff */
[----:B------:R-:W3:Y:S01]  /*0bc0*/  LDG.E.CONSTANT R14, desc[UR8][R10.64+0x204] ;  /* 0x000204080a0e7981 */ /* 0x000ee2000c1e9900 */
[----:B0-----:R-:W-:-:S03]  /*0bd0*/  LEA.HI R8, R21, R27, RZ, 0x1c ;  /* 0x0000001b15087211 */ /* 0x001fc600078fe0ff */
[----:B------:R-:W3:Y:S04]  /*0be0*/  LDG.E.CONSTANT R27, desc[UR8][R10.64+0x284] ;  /* 0x000284080a1b7981 */ /* 0x000ee8000c1e9900 */
[----:B------:R0:W3:Y:S01]  /*0bf0*/  LDG.E.CONSTANT R21, desc[UR8][R10.64+0x304] ;  /* 0x000304080a157981 */ /* 0x0000e2000c1e9900 */
[----:B-----5:R1:W5:Y:S02]  /*0c00*/  I2F.S8 R9, R23 ;  /* 0x0000001700097306 */ /* 0x0203640000001400 */
[----:B-1----:R-:W-:-:S04]  /*0c10*/  IADD3 R23, PT, PT, R8, -0x20, RZ ;  /* 0xffffffe008177810 */ /* 0x002fc80007ffe0ff */
[----:B------:R-:W-:Y:S01]  /*0c20*/  I2FP.F32.S32 R23, R23 ;  /* 0x0000001700177245 */ /* 0x000fe20000201400 */
[----:B-----5:R-:W-:-:S04]  /*0c30*/  FMUL R8, R20, R9 ;  /* 0x0000000914087220 */ /* 0x020fc80000400000 */
[----:B------:R-:W-:Y:S01]  /*0c40*/  FMUL R9, R8, R23 ;  /* 0x0000001708097220 */ /* 0x000fe20000400000 */
[----:B------:R-:W-:-:S04]  /*0c50*/  UIADD3 UR4, UPT, UPT, UR4, 0x2, URZ ;  /* 0x0000000204047890 */ /* 0x000fc8000fffe0ff */
[----:B------:R-:W-:Y:S01]  /*0c60*/  UISETP.NE.AND UP0, UPT, UR4, 0x20, UPT ;  /* 0x000000200400788c */ /* 0x000fe2000bf05270 */
[----:B--2---:R-:W-:Y:S01]  /*0c70*/  FFMA R25, R9, R24, R25 ;  /* 0x0000001809197223 */ /* 0x004fe20000000019 */
[C---:B----4-:R-:W-:Y:S01]  /*0c80*/  IMAD.SHL.U32 R9, R13.reuse, 0x10, RZ ;  /* 0x000000100d097824 */ /* 0x050fe200078e00ff */
[----:B0-----:R-:W-:-:S04]  /*0c90*/  SHF.L.U32 R10, R13, 0x2, RZ ;  /* 0x000000020d0a7819 */ /* 0x001fc800000006ff */
[----:B------:R-:W-:Y:S02]  /*0ca0*/  LOP3.LUT R9, R9, 0x30, RZ, 0xc0, !PT ;  /* 0x0000003009097812 */ /* 0x000fe400078ec0ff */
[----:B------:R-:W-:Y:S02]  /*0cb0*/  LOP3.LUT R11, R10, 0x30, RZ, 0xc0, !PT ;  /* 0x000000300a0b7812 */ /* 0x000fe400078ec0ff */
[----:B---3--:R-:W-:Y:S02]  /*0cc0*/  LOP3.LUT R9, R9, 0xf, R22, 0xf8, !PT ;  /* 0x0000000f09097812 */ /* 0x008fe400078ef816 */
[----:B------:R-:W-:Y:S02]  /*0cd0*/  LOP3.LUT R24, R13, 0x30, RZ, 0xc0, !PT ;  /* 0x000000300d187812 */ /* 0x000fe400078ec0ff */
[----:B------:R-:W-:Y:S01]  /*0ce0*/  SHF.R.U32.HI R13, RZ, 0x2, R13 ;  /* 0x00000002ff0d7819 */ /* 0x000fe2000001160d */
[----:B------:R-:W-:Y:S01]  /*0cf0*/  VIADD R9, R9, 0xffffffe0 ;  /* 0xffffffe009097836 */ /* 0x000fe20000000000 */
[----:B------:R-:W-:-:S02]  /*0d00*/  LOP3.LUT R11, R11, 0xf, R26, 0xf8, !PT ;  /* 0x0000000f0b0b7812 */ /* 0x000fc400078ef81a */
[----:B------:R-:W-:Y:S02]  /*0d10*/  LEA.HI R22, R22, R24, RZ, 0x1c ;  /* 0x0000001816167211 */ /* 0x000fe400078fe0ff */
[----:B------:R-:W-:Y:S02]  /*0d20*/  LOP3.LUT R13, R13, 0x30, RZ, 0xc0, !PT ;  /* 0x000000300d0d7812 */ /* 0x000fe400078ec0ff */
[----:B------:R-:W-:Y:S02]  /*0d30*/  IADD3 R11, PT, PT, R11, -0x20, RZ ;  /* 0xffffffe00b0b7810 */ /* 0x000fe40007ffe0ff */
[----:B------:R-:W-:Y:S01]  /*0d40*/  I2FP.F32.S32 R9, R9 ;  /* 0x0000000900097245 */ /* 0x000fe20000201400 */
[----:B------:R-:W-:Y:S01]  /*0d50*/  VIADD R22, R22, 0xffffffe0 ;  /* 0xffffffe016167836 */ /* 0x000fe20000000000 */
[----:B------:R-:W-:Y:S02]  /*0d60*/  LEA.HI R26, R26, R13, RZ, 0x1c ;  /* 0x0000000d1a1a7211 */ /* 0x000fe400078fe0ff */
[----:B------:R-:W-:Y:S01]  /*0d70*/  I2FP.F32.S32 R11, R11 ;  /* 0x0000000b000b7245 */ /* 0x000fe20000201400 */
[----:B------:R-:W-:Y:S01]  /*0d80*/  FMUL R18, R18, R9 ;  /* 0x0000000912127220 */ /* 0x000fe20000400000 */
[----:B------:R-:W-:-:S02]  /*0d90*/  I2FP.F32.S32 R9, R22 ;  /* 0x0000001600097245 */ /* 0x000fc40000201400 */
[----:B------:R-:W-:Y:S01]  /*0da0*/  IADD3 R26, PT, PT, R26, -0x20, RZ ;  /* 0xffffffe01a1a7810 */ /* 0x000fe20007ffe0ff */
[----:B------:R-:W-:Y:S01]  /*0db0*/  FMUL R28, R28, R11 ;  /* 0x0000000b1c1c7220 */ /* 0x000fe20000400000 */
[----:B------:R-:W-:Y:S01]  /*0dc0*/  FFMA R25, R18, R14, R25 ;  /* 0x0000000e12197223 */ /* 0x000fe20000000019 */
[----:B------:R-:W-:Y:S01]  /*0dd0*/  FMUL R12, R12, R9 ;  /* 0x000000090c0c7220 */ /* 0x000fe20000400000 */
[----:B------:R-:W-:Y:S02]  /*0de0*/  I2FP.F32.S32 R11, R26 ;  /* 0x0000001a000b7245 */ /* 0x000fe40000201400 */
[----:B------:R-:W-:-:S03]  /*0df0*/  FFMA R25, R28, R27, R25 ;  /* 0x0000001b1c197223 */ /* 0x000fc60000000019 */
[----:B------:R-:W-:Y:S01]  /*0e00*/  FMUL R8, R8, R11 ;  /* 0x0000000b08087220 */ /* 0x000fe20000400000 */
[----:B------:R-:W-:-:S04]  /*0e10*/  FFMA R21, R12, R21, R25 ;  /* 0x000000150c157223 */ /* 0x000fc80000000019 */
[----:B------:R-:W-:Y:S01]  /*0e20*/  FFMA R26, R8, R29, R21 ;  /* 0x0000001d081a7223 */ /* 0x000fe20000000015 */
[----:B------:R-:W-:Y:S06]  /*0e30*/  BRA.U UP0, `(.L_x_2) ;  /* 0xfffffff900907547 */ /* 0x000fec000b83ffff */
[----:B------:R-:W-:Y:S05]  /*0e40*/  @P0 BRA `(.L_x_3) ;  /* 0xfffffff000e00947 */ /* 0x000fea000383ffff */
.L_x_0:
[----:B------:R-:W0:Y:S01]  /*0e50*/  LDC.64 R2, c[0x0][0x390] ;  /* 0x0000e400ff027b82 */ /* 0x000e220000000a00 */
[----:B------:R-:W1:Y:S02]  /*0e60*/  LDCU UR4, c[0x0][0x3a0] ;  /* 0x00007400ff0477ac */ /* 0x000e640008000800 */
[----:B-1----:R-:W-:-:S04]  /*0e70*/  IMAD R15, R15, UR4, R0 ;  /* 0x000000040f0f7c24 */ /* 0x002fc8000f8e0200 */
[----:B0-----:R-:W-:-:S05]  /*0e80*/  IMAD.WIDE.U32 R2, R15, 0x4, R2 ;  /* 0x000000040f027825 */ /* 0x001fca00078e0002 */
[----:B------:R-:W-:Y:S01]  /*0e90*/  STG.E desc[UR8][R2.64], R26 ;  /* 0x0000001a02007986 */ /* 0x000fe2000c101908 */
[----:B------:R-:W-:Y:S05]  /*0ea0*/  EXIT ;  /* 0x000000000000794d */ /* 0x000fea0003800000 */
.L_x_4:
[----:B------:R-:W-:-:S00]  /*0eb0*/  BRA `(.L_x_4) ;  /* 0xfffffffc00fc7947 */ /* 0x000fc0000383ffff */
[----:B------:R-:W-:-:S00]  /*0ec0*/  NOP ;  /* 0x0000000000007918 */ /* 0x000fc00000000000 */
        /* <DEDUP_REMOVED lines=11> */
.L_x_19:


//--------------------- .text.quant_matmul_q4_k_f32 --------------------------
	.section	.text.quant_matmul_q4_k_f32,"ax",@progbits
	.align	128
        .global         quant_matmul_q4_k_f32
        .type           quant_matmul_q4_k_f32,@function
        .size           quant_matmul_q4_k_f32,(.L_x_20 - quant_matmul_q4_k_f32)
        .other          quant_matmul_q4_k_f32,@"STO_CUDA_ENTRY STV_DEFAULT"
quant_matmul_q4_k_f32:
.text.quant_matmul_q4_k_f32:
[----:B------:R-:W0:Y:S01]  /*0000*/  LDC R1, c[0x0][0x37c] ;  /* 0x0000df00ff017b82 */ /* 0x000e220000000800 */
[----:B------:R-:W1:Y:S07]  /*0010*/  S2R R3, SR_TID.X ;  /* 0x0000000000037919 */ /* 0x000e6e0000002100 */
[----:B------:R-:W2:Y:S01]  /*0020*/  LDC R15, c[0x0][0x364] ;  /* 0x0000d900ff0f7b82 */ /* 0x000ea20000000800 */
[----:B------:R-:W3:Y:S01]  /*0030*/  LDCU UR6, c[0x0][0x3a0] ;  /* 0x00007400ff0677ac */ /* 0x000ee20008000800 */
[----:B0-----:R-:W-:Y:S01]  /*0040*/  VIADD R1, R1, 0xfffffff0 ;  /* 0xfffffff001017836 */ /* 0x001fe20000000000 */
[----:B------:R-:W2:Y:S01]  /*0050*/  S2R R0, SR_TID.Y ;  /* 0x0000000000007919 */ /* 0x000ea20000002200 */
[----:B------:R-:W0:Y:S04]  /*0060*/  LDCU UR7, c[0x0][0x398] ;  /* 0x00007300ff0777ac */ /* 0x000e280008000800 */
[----:B------:R-:W1:Y:S08]  /*0070*/  S2UR UR5, SR_CTAID.X ;  /* 0x00000000000579c3 */ /* 0x000e700000002500 */
[----:B------:R-:W1:Y:S08]  /*0080*/  LDC R16, c[0x0][0x360] ;  /* 0x0000d800ff107b82 */ /* 0x000e700000000800 */
[----:B------:R-:W2:Y:S01]  /*0090*/  S2UR UR4, SR_CTAID.Y ;  /* 0x00000000000479c3 */ /* 0x000ea20000002600 */
[----:B-1----:R-:W-:-:S05]  /*00a0*/  IMAD R16, R16, UR5, R3 ;  /* 0x0000000510107c24 */ /* 0x002fca000f8e0203 */
[----:B---3--:R-:W-:Y:S01]  /*00b0*/  ISETP.GE.U32.AND P0, PT, R16, UR6, PT ;  /* 0x0000000610007c0c */ /* 0x008fe2000bf06070 */
[----:B--2---:R-:W-:-:S05]  /*00c0*/  IMAD R15, R15, UR4, R0 ;  /* 0x000000040f0f7c24 */ /* 0x004fca000f8e0200 */
[----:B0-----:R-:W-:-:S13]  /*00d0*/  ISETP.GE.U32.OR P0, PT, R15, UR7, P0 ;  /* 0x000000070f007c0c */ /* 0x001fda0008706470 */
[----:B------:R-:W-:Y:S05]  /*00e0*/  @P0 EXIT ;  /* 0x000000000000094d */ /* 0x000fea0003800000 */
[----:B------:R-:W0:Y:S01]  /*00f0*/  LDCU UR4, c[0x0][0x39c] ;  /* 0x00007380ff0477ac */ /* 0x000e220008000800 */
[----:B------:R-:W-:Y:S01]  /*0100*/  IMAD.MOV.U32 R14, RZ, RZ, RZ ;  /* 0x000000ffff0e7224 */ /* 0x000fe200078e00ff */
[----:B------:R-:W1:Y:S01]  /*0110*/  LDCU.64 UR8, c[0x0][0x358] ;  /* 0x00006b00ff0877ac */ /* 0x000e620008000a00 */
[----:B0-----:R-:W-:-:S09]  /*0120*/  UISETP.GE.U32.AND UP0, UPT, UR4, 0x100, UPT ;  /* 0x000001000400788c */ /* 0x001fd2000bf06070 */
[----:B-1----:R-:W-:Y:S05]  /*0130*/  BRA.U !UP0, `(.L_x_5) ;  /* 0x0000000d08bc7547 */ /* 0x002fea000b800000 */
[----:B------:R-:W0:Y:S01]  /*0140*/  LDCU.64 UR10, c[0x0][0x388] ;  /* 0x00007100ff0a77ac */ /* 0x000e220008000a00 */
[----:B------:R-:W-:Y:S02]  /*0150*/  IMAD.MOV.U32 R14, RZ, RZ, RZ ;  /* 0x000000ffff0e7224 */ /* 0x000fe400078e00ff */
[----:B------:R-:W-:Y:S01]  /*0160*/  IMAD R5, R15, UR4, RZ ;  /* 0x000000040f057c24 */ /* 0x000fe2000f8e02ff */
[----:B------:R-:W-:-:S03]  /*0170*/  USHF.R.U32.HI UR6, URZ, 0x8, UR4 ;  /* 0x00000008ff067899 */ /* 0x000fc60008011604 */
[----:B------:R-:W-:-:S03]  /*0180*/  UMOV UR4, URZ ;  /* 0x000000ff00047c82 */ /* 0x000fc60008000000 */
[----:B------:R-:W-:-:S04]  /*0190*/  IMAD R13, R16, UR6, RZ ;  /* 0x00000006100d7c24 */ /* 0x000fc8000f8e02ff */
[----:B------:R-:W-:-:S05]  /*01a0*/  IMAD R13, R13, 0x90, RZ ;  /* 0x000000900d0d7824 */ /* 0x000fca00078e02ff */
[----:B0-----:R-:W-:-:S04]  /*01b0*/  IADD3 R12, P0, PT, R13, UR10, RZ ;  /* 0x0000000a0d0c7c10 */ /* 0x001fc8000ff1e0ff */
[----:B------:R-:W-:-:S04]  /*01c0*/  IADD3 R12, P1, PT, R12, 0x17, RZ ;  /* 0x000000170c0c7810 */ /* 0x000fc80007f3e0ff */
[----:B------:R-:W-:-:S09]  /*01d0*/  IADD3.X R17, PT, PT, RZ, UR11, RZ, P1, P0 ;  /* 0x0000000bff117c10 */ /* 0x000fd20008fe04ff */
.L_x_11:
[----:B------:R-:W0:Y:S01]  /*01e0*/  LDC.64 R10, c[0x0][0x388] ;  /* 0x0000e200ff0a7b82 */ /* 0x000e220000000a00 */
[----:B------:R-:W-:-:S06]  /*01f0*/  UIMAD UR5, UR4, 0x90, URZ ;  /* 0x00000090040578a4 */ /* 0x000fcc000f8e02ff */
[----:B0-----:R-:W-:-:S04]  /*0200*/  IADD3 R10, P0, P1, R10, UR5, R13 ;  /* 0x000000050a0a7c10 */ /* 0x001fc8000f91e00d */
[----:B------:R-:W-:Y:S01]  /*0210*/  IADD3.X R11, PT, PT, RZ, R11, RZ, P0, P1 ;  /* 0x0000000bff0b7210 */ /* 0x000fe200007e24ff */
[----:B------:R-:W-:-:S04]  /*0220*/  IMAD.MOV.U32 R2, RZ, RZ, R10 ;  /* 0x000000ffff027224 */ /* 0x000fc800078e000a */
[----:B------:R-:W2:Y:S04]  /*0230*/  LDG.E.U8.CONSTANT R25, desc[UR8][R10.64+0x4] ;  /* 0x000004080a197981 */ /* 0x000ea8000c1e9100 */
[----:B------:R-:W3:Y:S01]  /*0240*/  LDG.E.U8.CONSTANT R23, desc[UR8][R10.64+0x5] ;  /* 0x000005080a177981 */ /* 0x000ee2000c1e9100 */
[----:B------:R-:W-:-:S03]  /*0250*/  IMAD.MOV.U32 R3, RZ, RZ, R11 ;  /* 0x000000ffff037224 */ /* 0x000fc600078e000b */
[----:B------:R-:W4:Y:S04]  /*0260*/  LDG.E.U8.CONSTANT R24, desc[UR8][R10.64+0x8] ;  /* 0x000008080a187981 */ /* 0x000f28000c1e9100 */
[----:B------:R-:W5:Y:S04]  /*0270*/  LDG.E.U8.CONSTANT R27, desc[UR8][R10.64+0x9] ;  /* 0x000009080a1b7981 */ /* 0x000f68000c1e9100 */
[----:B------:R-:W5:Y:S04]  /*0280*/  LDG.E.U8.CONSTANT R26, desc[UR8][R2.64+0xc] ;  /* 0x00000c08021a7981 */ /* 0x000f68000c1e9100 */
[----:B------:R-:W5:Y:S04]  /*0290*/  LDG.E.U8.CONSTANT R22, desc[UR8][R2.64+0xd] ;  /* 0x00000d0802167981 */ /* 0x000f68000c1e9100 */
[----:B------:R-:W5:Y:S04]  /*02a0*/  LDG.E.U8.CONSTANT R6, desc[UR8][R10.64+0x6] ;  /* 0x000006080a067981 */ /* 0x000f68000c1e9100 */
[----:B------:R-:W5:Y:S04]  /*02b0*/  LDG.E.U8.CONSTANT R8, desc[UR8][R10.64+0x7] ;  /* 0x000007080a087981 */ /* 0x000f68000c1e9100 */
[----:B------:R-:W5:Y:S04]  /*02c0*/  LDG.E.U8.CONSTANT R0, desc[UR8][R10.64+0xa] ;  /* 0x00000a080a007981 */ /* 0x000f68000c1e9100 */
[----:B------:R-:W5:Y:S04]  /*02d0*/  LDG.E.U8.CONSTANT R9, desc[UR8][R2.64+0xb] ;  /* 0x00000b0802097981 */ /* 0x000f68000c1e9100 */
[----:B------:R-:W5:Y:S04]  /*02e0*/  LDG.E.U8.CONSTANT R7, desc[UR8][R2.64+0xe] ;  /* 0x00000e0802077981 */ /* 0x000f68000c1e9100 */
[----:B------:R0:W5:Y:S04]  /*02f0*/  LDG.E.U8.CONSTANT R21, desc[UR8][R2.64+0xf] ;  /* 0x00000f0802157981 */ /* 0x000168000c1e9100 */
[----:B------:R-:W5:Y:S04]  /*0300*/  LDG.E.U16.CONSTANT R18, desc[UR8][R10.64] ;  /* 0x000000080a127981 */ /* 0x000f68000c1e9500 */
[----:B------:R-:W5:Y:S01]  /*0310*/  LDG.E.U16.CONSTANT R4, desc[UR8][R10.64+0x2] ;  /* 0x000002080a047981 */ /* 0x000f62000c1e9500 */
[----:B------:R-:W-:Y:S01]  /*0320*/  UIMAD UR7, UR4, 0x90, URZ ;  /* 0x00000090040778a4 */ /* 0x000fe2000f8e02ff */
[----:B--2---:R-:W-:-:S02]  /*0330*/  LOP3.LUT R20, R25, 0x3f, RZ, 0xc0, !PT ;  /* 0x0000003f19147812 */ /* 0x004fc400078ec0ff */
[----:B------:R-:W-:Y:S02]  /*0340*/  SHF.R.U32.HI R25, RZ, 0x2, R25 ;  /* 0x00000002ff197819 */ /* 0x000fe40000011619 */
[----:B---3--:R-:W-:Y:S02]  /*0350*/  LOP3.LUT R19, R23, 0x3f, RZ, 0xc0, !PT ;  /* 0x0000003f17137812 */ /* 0x008fe400078ec0ff */
[----:B------:R-:W-:Y:S02]  /*0360*/  SHF.R.U32.HI R23, RZ, 0x2, R23 ;  /* 0x00000002ff177819 */ /* 0x000fe40000011617 */
[----:B------:R-:W-:Y:S02]  /*0370*/  LOP3.LUT R25, R25, 0x30, RZ, 0xc0, !PT ;  /* 0x0000003019197812 */ /* 0x000fe400078ec0ff */
[----:B------:R-:W-:Y:S02]  /*0380*/  LOP3.LUT R23, R23, 0x30, RZ, 0xc0, !PT ;  /* 0x0000003017177812 */ /* 0x000fe400078ec0ff */
[----:B------:R-:W-:-:S02]  /*0390*/  PRMT R20, R20, 0x3340, R19 ;  /* 0x0000334014147816 */ /* 0x000fc40000000013 */
[----:B----4-:R-:W-:Y:S02]  /*03a0*/  LOP3.LUT R19, R24, 0x3f, RZ, 0xc0, !PT ;  /* 0x0000003f18137812 */ /* 0x010fe400078ec0ff */
[----:B-----5:R-:W-:Y:S02]  /*03b0*/  LOP3.LUT R28, R27, 0x3f, RZ, 0xc0, !PT ;  /* 0x0000003f1b1c7812 */ /* 0x020fe400078ec0ff */
[----:B------:R-:W-:Y:S02]  /*03c0*/  SHF.R.U32.HI R24, RZ, 0x2, R24 ;  /* 0x00000002ff187819 */ /* 0x000fe40000011618 */
[----:B0-----:R-:W-:Y:S02]  /*03d0*/  LOP3.LUT R2, R25, 0xf, R26, 0xf8, !PT ;  /* 0x0000000f19027812 */ /* 0x001fe400078ef81a */
[----:B------:R-:W-:Y:S02]  /*03e0*/  LOP3.LUT R23, R23, 0xf, R22, 0xf8, !PT ;  /* 0x0000000f17177812 */ /* 0x000fe400078ef816 */
[----:B------:R-:W-:-:S02]  /*03f0*/  SHF.R.U32.HI R27, RZ, 0x2, R27 ;  /* 0x00000002ff1b7819 */ /* 0x000fc4000001161b */
[----:B------:R-:W-:Y:S02]  /*0400*/  LOP3.LUT R3, R24, 0x30, RZ, 0xc0, !PT ;  /* 0x0000003018037812 */ /* 0x000fe400078ec0ff */
[----:B------:R-:W-:Y:S02]  /*0410*/  PRMT R2, R2, 0x3340, R23 ;  /* 0x0000334002027816 */ /* 0x000fe40000000017 */
[----:B------:R-:W-:Y:S02]  /*0420*/  LOP3.LUT R27, R27, 0x30, RZ, 0xc0, !PT ;  /* 0x000000301b1b7812 */ /* 0x000fe400078ec0ff */
[----:B------:R-:W-:Y:S02]  /*0430*/  LOP3.LUT R23, R6, 0x3f, RZ, 0xc0, !PT ;  /* 0x0000003f06177812 */ /* 0x000fe400078ec0ff */
[----:B------:R-:W-:Y:S02]  /*0440*/  LOP3.LUT R24, R8, 0x3f, RZ, 0xc0, !PT ;  /* 0x0000003f08187812 */ /* 0x000fe400078ec0ff */
[----:B------:R-:W-:-:S02]  /*0450*/  LEA.HI R26, R26, R3, RZ, 0x1c ;  /* 0x000000031a1a7211 */ /* 0x000fc400078fe0ff */
[----:B------:R-:W-:Y:S02]  /*0460*/  LEA.HI R3, R22, R27, RZ, 0x1c ;  /* 0x0000001b16037211 */ /* 0x000fe400078fe0ff */
[----:B------:R-:W-:Y:S02]  /*0470*/  SHF.R.U32.HI R6, RZ, 0x2, R6 ;  /* 0x00000002ff067819 */ /* 0x000fe40000011606 */
[----:B------:R-:W-:Y:S02]  /*0480*/  PRMT R23, R23, 0x3340, R24 ;  /* 0x0000334017177816 */ /* 0x000fe40000000018 */
[----:B------:R-:W-:Y:S02]  /*0490*/  SHF.R.U32.HI R8, RZ, 0x2, R8 ;  /* 0x00000002ff087819 */ /* 0x000fe40000011608 */
[----:B------:R-:W-:Y:S02]  /*04a0*/  SHF.R.U32.HI R22, RZ, 0x2, R0 ;  /* 0x00000002ff167819 */ /* 0x000fe40000011600 */
[----:B------:R-:W-:-:S02]  /*04b0*/  SHF.R.U32.HI R24, RZ, 0x2, R9 ;  /* 0x00000002ff187819 */ /* 0x000fc40000011609 */
[----:B------:R-:W-:Y:S02]  /*04c0*/  LOP3.LUT R6, R6, 0x30, RZ, 0xc0, !PT ;  /* 0x0000003006067812 */ /* 0x000fe400078ec0ff */
[----:B------:R-:W-:Y:S01]  /*04d0*/  LOP3.LUT R8, R8, 0x30, RZ, 0xc0, !PT ;  /* 0x0000003008087812 */ /* 0x000fe200078ec0ff */
[----:B------:R-:W-:Y:S01]  /*04e0*/  HADD2.F32 R4, -RZ, R4.H0_H0 ;  /* 0x20000004ff047230 */ /* 0x000fe20000004100 */
[----:B------:R-:W-:Y:S02]  /*04f0*/  LOP3.LUT R22, R22, 0x30, RZ, 0xc0, !PT ;  /* 0x0000003016167812 */ /* 0x000fe400078ec0ff */
[----:B------:R-:W-:Y:S02]  /*0500*/  LOP3.LUT R24, R24, 0x30, RZ, 0xc0, !PT ;  /* 0x0000003018187812 */ /* 0x000fe400078ec0ff */
[----:B------:R-:W-:Y:S02]  /*0510*/  LOP3.LUT R25, R9, 0x3f, RZ, 0xc0, !PT ;  /* 0x0000003f09197812 */ /* 0x000fe400078ec0ff */
[----:B------:R-:W-:-:S02]  /*0520*/  LOP3.LUT R6, R6, 0xf, R7, 0xf8, !PT ;  /* 0x0000000f06067812 */ /* 0x000fc400078ef807 */
[----:B------:R-:W-:Y:S02]  /*0530*/  LOP3.LUT R9, R8, 0xf, R21, 0xf8, !PT ;  /* 0x0000000f08097812 */ /* 0x000fe400078ef815 */
[----:B------:R-:W-:Y:S02]  /*0540*/  LEA.HI R7, R7, R22, RZ, 0x1c ;  /* 0x0000001607077211 */ /* 0x000fe400078fe0ff */
[----:B------:R-:W-:Y:S02]  /*0550*/  LOP3.LUT R0, R0, 0x3f, RZ, 0xc0, !PT ;  /* 0x0000003f00007812 */ /* 0x000fe400078ec0ff */
[----:B------:R-:W-:Y:S02]  /*0560*/  LEA.HI R24, R21, R24, RZ, 0x1c ;  /* 0x0000001815187211 */ /* 0x000fe400078fe0ff */
[----:B------:R-:W-:Y:S02]  /*0570*/  PRMT R9, R6, 0x3340, R9 ;  /* 0x0000334006097816 */ /* 0x000fe40000000009 */
[----:B------:R-:W-:-:S02]  /*0580*/  PRMT R19, R19, 0x3340, R28 ;  /* 0x0000334013137816 */ /* 0x000fc4000000001c */
[----:B------:R-:W-:Y:S02]  /*0590*/  PRMT R3, R26, 0x3340, R3 ;  /* 0x000033401a037816 */ /* 0x000fe40000000003 */
[----:B------:R-:W-:Y:S02]  /*05a0*/  PRMT R0, R0, 0x3340, R25 ;  /* 0x0000334000007816 */ /* 0x000fe40000000019 */
[----:B------:R-:W-:Y:S02]  /*05b0*/  PRMT R24, R7, 0x3340, R24 ;  /* 0x0000334007187816 */ /* 0x000fe40000000018 */
[----:B------:R-:W-:Y:S01]  /*05c0*/  PRMT R7, R2, 0x5410, R9 ;  /* 0x0000541002077816 */ /* 0x000fe20000000009 */
[----:B------:R-:W-:Y:S01]  /*05d0*/  IMAD.MOV.U32 R2, RZ, RZ, RZ ;  /* 0x000000ffff027224 */ /* 0x000fe200078e00ff */
[----:B------:R-:W-:Y:S02]  /*05e0*/  PRMT R6, R20, 0x5410, R23 ;  /* 0x0000541014067816 */ /* 0x000fe40000000017 */
[----:B------:R-:W-:Y:S01]  /*05f0*/  PRMT R8, R19, 0x5410, R0 ;  /* 0x0000541013087816 */ /* 0x000fe20000000000 */
[----:B------:R-:W-:Y:S01]  /*0600*/  IMAD.U32 R0, RZ, RZ, UR4 ;  /* 0x00000004ff007e24 */ /* 0x000fe2000f8e00ff */
[----:B------:R-:W-:Y:S01]  /*0610*/  PRMT R9, R3, 0x5410, R24 ;  /* 0x0000541003097816 */ /* 0x000fe20000000018 */
[----:B------:R0:W-:Y:S01]  /*0620*/  STL.64 [R1], R6 ;  /* 0x0000000601007387 */ /* 0x0001e20000100a00 */
[----:B------:R-:W-:Y:S01]  /*0630*/  UIADD3 UR4, UPT, UPT, UR4, 0x1, URZ ;  /* 0x0000000104047890 */ /* 0x000fe2000fffe0ff */
[----:B------:R-:W-:-:S02]  /*0640*/  HADD2.F32 R3, -RZ, R18.H0_H0 ;  /* 0x20000012ff037230 */ /* 0x000fc40000004100 */
[----:B------:R0:W-:Y:S01]  /*0650*/  STL.64 [R1+0x8], R8 ;  /* 0x0000080801007387 */ /* 0x0001e20000100a00 */
[----:B------:R-:W-:-:S11]  /*0660*/  UISETP.NE.AND UP0, UPT, UR4, UR6, UPT ;  /* 0x000000060400728c */ /* 0x000fd6000bf05270 */
.L_x_10:
[----:B0-----:R-:W-:-:S05]  /*0670*/  IMAD.IADD R9, R1, 0x1, R2 ;  /* 0x0000000101097824 */ /* 0x001fca00078e0202 */
[----:B------:R-:W2:Y:S04]  /*0680*/  LDL.U8 R6, [R9] ;  /* 0x0000000009067983 */ /* 0x000ea80000100000 */
[----:B------:R-:W3:Y:S01]  /*0690*/  LDL.U8 R7, [R9+0x8] ;  /* 0x0000080009077983 */ /* 0x000ee20000100000 */
[----:B------:R-:W-:Y:S01]  /*06a0*/  LOP3.LUT R8, R2, 0x1, RZ, 0xc0, !PT ;  /* 0x0000000102087812 */ /* 0x000fe200078ec0ff */
[----:B------:R-:W-:-:S03]  /*06b0*/  IMAD R22, R0, 0x8, R2 ;  /* 0x0000000800167824 */ /* 0x000fc600078e0202 */
[----:B------:R-:W-:Y:S01]  /*06c0*/  ISETP.NE.U32.AND P0, PT, R8, 0x1, PT ;  /* 0x000000010800780c */ /* 0x000fe20003f05070 */
[----:B------:R-:W-:Y:S01]  /*06d0*/  IMAD.SHL.U32 R22, R22, 0x20, RZ ;  /* 0x0000002016167824 */ /* 0x000fe200078e00ff */
[----:B--2---:R-:W-:Y:S02]  /*06e0*/  I2FP.F32.U32 R6, R6 ;  /* 0x0000000600067245 */ /* 0x004fe40000201000 */
[----:B---3--:R-:W-:-:S03]  /*06f0*/  I2FP.F32.U32 R7, R7 ;  /* 0x0000000700077245 */ /* 0x008fc60000201000 */
[----:B------:R-:W-:Y:S02]  /*0700*/  FMUL R19, R3, R6 ;  /* 0x0000000603137220 */ /* 0x000fe40000400000 */
[----:B------:R-:W-:-:S04]  /*0710*/  FMUL R18, R4, R7 ;  /* 0x0000000704127220 */ /* 0x000fc80000400000 */
[----:B------:R-:W-:Y:S05]  /*0720*/  @P0 BRA `(.L_x_6) ;  /* 0x0000000400340947 */ /* 0x000fea0003800000 */
[----:B------:R-:W0:Y:S01]  /*0730*/  LDCU.64 UR10, c[0x0][0x380] ;  /* 0x00007000ff0a77ac */ /* 0x000e220008000a00 */
[----:B------:R-:W-:Y:S02]  /*0740*/  IADD3 R21, P1, PT, R5, R22, RZ ;  /* 0x0000001605157210 */ /* 0x000fe40007f3e0ff */
[----:B------:R-:W-:Y:S01]  /*0750*/  IADD3 R6, P0, PT, R12, UR7, RZ ;  /* 0x000000070c067c10 */ /* 0x000fe2000ff1e0ff */
[----:B------:R-:W-:Y:S01]  /*0760*/  UMOV UR5, URZ ;  /* 0x000000ff00057c82 */ /* 0x000fe20008000000 */
[----:B------:R-:W-:Y:S01]  /*0770*/  SHF.R.U32.HI R8, RZ, 0x1, R2 ;  /* 0x00000001ff087819 */ /* 0x000fe20000011602 */
[----:B------:R-:W-:Y:S02]  /*0780*/  IMAD.X R22, RZ, RZ, RZ, P1 ;  /* 0x000000ffff167224 */ /* 0x000fe400008e06ff */
[----:B------:R-:W-:Y:S01]  /*0790*/  IMAD.X R7, RZ, RZ, R17, P0 ;  /* 0x000000ffff077224 */ /* 0x000fe200000e0611 */
[----:B------:R-:W-:-:S05]  /*07a0*/  LOP3.LUT R9, R8, 0x3, RZ, 0xc0, !PT ;  /* 0x0000000308097812 */ /* 0x000fca00078ec0ff */
[----:B------:R-:W-:Y:S01]  /*07b0*/  IMAD.WIDE.U32 R6, R9, 0x20, R6 ;  /* 0x0000002009067825 */ /* 0x000fe200078e0006 */
[----:B0-----:R-:W-:-:S04]  /*07c0*/  LEA R20, P1, R21, UR10, 0x2 ;  /* 0x0000000a15147c11 */ /* 0x001fc8000f8210ff */
[----:B------:R-:W-:Y:S02]  /*07d0*/  LEA.HI.X R21, R21, UR11, R22, 0x2, P1 ;  /* 0x0000000b15157c11 */ /* 0x000fe400088f1416 */
[----:B------:R-:W-:-:S05]  /*07e0*/  IADD3 R8, P0, PT, R20, 0x10, RZ ;  /* 0x0000001014087810 */ /* 0x000fca0007f1e0ff */
[----:B------:R-:W-:-:S08]  /*07f0*/  IMAD.X R9, RZ, RZ, R21, P0 ;  /* 0x000000ffff097224 */ /* 0x000fd000000e0615 */
.L_x_7:
[----:B------:R-:W2:Y:S04]  /*0800*/  LDG.E.U8.CONSTANT R21, desc[UR8][R6.64+-0x7] ;  /* 0xfffff90806157981 */ /* 0x000ea8000c1e9100 */
[----:B------:R-:W3:Y:S04]  /*0810*/  LDG.E.CONSTANT R23, desc[UR8][R8.64+-0x10] ;  /* 0xfffff00808177981 */ /* 0x000ee8000c1e9900 */
[----:B------:R-:W4:Y:S04]  /*0820*/  LDG.E.U8.CONSTANT R24, desc[UR8][R6.64+-0x6] ;  /* 0xfffffa0806187981 */ /* 0x000f28000c1e9100 */
[----:B------:R-:W5:Y:S04]  /*0830*/  LDG.E.U8.CONSTANT R22, desc[UR8][R6.64+-0x5] ;  /* 0xfffffb0806167981 */ /* 0x000f68000c1e9100 */
[----:B------:R-:W5:Y:S04]  /*0840*/  LDG.E.U8.CONSTANT R20, desc[UR8][R6.64+-0x4] ;  /* 0xfffffc0806147981 */ /* 0x000f68000c1e9100 */
[----:B------:R-:W5:Y:S01]  /*0850*/  LDG.E.CONSTANT R25, desc[UR8][R8.64+-0xc] ;  /* 0xfffff40808197981 */ /* 0x000f62000c1e9900 */
[----:B--2---:R-:W-:-:S04]  /*0860*/  SHF.R.U32.HI R21, RZ, 0x4, R21 ;  /* 0x00000004ff157819 */ /* 0x004fc80000011615 */
[----:B------:R-:W-:-:S04]  /*0870*/  LOP3.LUT R21, R21, 0xffff, RZ, 0xc0, !PT ;  /* 0x0000ffff15157812 */ /* 0x000fc800078ec0ff */
[----:B------:R-:W-:-:S05]  /*0880*/  I2FP.F32.U32 R21, R21 ;  /* 0x0000001500157245 */ /* 0x000fca0000201000 */
[----:B------:R-:W-:Y:S02]  /*0890*/  FFMA R27, R19, R21, -R18 ;  /* 0x00000015131b7223 */ /* 0x000fe40000000812 */
[----:B------:R-:W2:Y:S02]  /*08a0*/  LDG.E.CONSTANT R21, desc[UR8][R8.64+-0x8] ;  /* 0xfffff80808157981 */ /* 0x000ea4000c1e9900 */
[----:B---3--:R-:W-:Y:S01]  /*08b0*/  FFMA R26, R27, R23, R14 ;  /* 0x000000171b1a7223 */ /* 0x008fe2000000000e */
[----:B----4-:R-:W-:Y:S01]  /*08c0*/  SHF.R.U32.HI R14, RZ, 0x4, R24 ;  /* 0x00000004ff0e7819 */ /* 0x010fe20000011618 */
[----:B------:R-:W3:Y:S04]  /*08d0*/  LDG.E.CONSTANT R23, desc[UR8][R8.64+-0x4] ;  /* 0xfffffc0808177981 */ /* 0x000ee8000c1e9900 */
[----:B------:R-:W4:Y:S01]  /*08e0*/  LDG.E.U8.CONSTANT R24, desc[UR8][R6.64+-0x3] ;  /* 0xfffffd0806187981 */ /* 0x000f22000c1e9100 */
[----:B------:R-:W-:-:S04]  /*08f0*/  LOP3.LUT R14, R14, 0xffff, RZ, 0xc0, !PT ;  /* 0x0000ffff0e0e7812 */ /* 0x000fc800078ec0ff */
[----:B------:R-:W-:-:S05]  /*0900*/  I2FP.F32.U32 R14, R14 ;  /* 0x0000000e000e7245 */ /* 0x000fca0000201000 */
[----:B------:R-:W-:Y:S02]  /*0910*/  FFMA R27, R19, R14, -R18 ;  /* 0x0000000e131b7223 */ /* 0x000fe40000000812 */
[----:B------:R-:W3:Y:S01]  /*0920*/  LDG.E.CONSTANT R14, desc[UR8][R8.64] ;  /* 0x00000008080e7981 */ /* 0x000ee2000c1e9900 */
[----:B-----5:R-:W-:Y:S02]  /*0930*/  SHF.R.U32.HI R22, RZ, 0x4, R22 ;  /* 0x00000004ff167819 */ /* 0x020fe40000011616 */
[----:B------:R-:W-:Y:S02]  /*0940*/  SHF.R.U32.HI R20, RZ, 0x4, R20 ;  /* 0x00000004ff147819 */ /* 0x000fe40000011614 */
[----:B------:R-:W-:Y:S01]  /*0950*/  LOP3.LUT R22, R22, 0xffff, RZ, 0xc0, !PT ;  /* 0x0000ffff16167812 */ /* 0x000fe200078ec0ff */
[----:B------:R-:W-:Y:S01]  /*0960*/  FFMA R26, R27, R25, R26 ;  /* 0x000000191b1a7223 */ /* 0x000fe2000000001a */
[----:B------:R-:W-:Y:S02]  /*0970*/  LOP3.LUT R27, R20, 0xffff, RZ, 0xc0, !PT ;  /* 0x0000ffff141b7812 */ /* 0x000fe400078ec0ff */
[----:B------:R-:W-:-:S02]  /*0980*/  I2FP.F32.U32 R20, R22 ;  /* 0x0000001600147245 */ /* 0x000fc40000201000 */
[----:B------:R-:W-:Y:S01]  /*0990*/  I2FP.F32.U32 R27, R27 ;  /* 0x0000001b001b7245 */ /* 0x000fe20000201000 */
[----:B------:R-:W5:Y:S02]  /*09a0*/  LDG.E.U8.CONSTANT R22, desc[UR8][R6.64] ;  /* 0x0000000806167981 */ /* 0x000f64000c1e9100 */
[----:B------:R-:W-:Y:S02]  /*09b0*/  FFMA R25, R19, R20, -R18 ;  /* 0x0000001413197223 */ /* 0x000fe40000000812 */
[----:B------:R-:W5:Y:S02]  /*09c0*/  LDG.E.U8.CONSTANT R20, desc[UR8][R6.64+-0x2] ;  /* 0xfffffe0806147981 */ /* 0x000f64000c1e9100 */
[----:B--2---:R-:W-:Y:S02]  /*09d0*/  FFMA R26, R25, R21, R26 ;  /* 0x00000015191a7223 */ /* 0x004fe4000000001a */
[----:B------:R-:W2:Y:S01]  /*09e0*/  LDG.E.U8.CONSTANT R21, desc[UR8][R6.64+-0x1] ;  /* 0xffffff0806157981 */ /* 0x000ea2000c1e9100 */
[----:B------:R-:W-:Y:S01]  /*09f0*/  FFMA R25, R19, R27, -R18 ;  /* 0x0000001b13197223 */ /* 0x000fe20000000812 */
[----:B----4-:R-:W-:-:S03]  /*0a00*/  SHF.R.U32.HI R24, RZ, 0x4, R24 ;  /* 0x00000004ff187819 */ /* 0x010fc60000011618 */
[----:B---3--:R-:W-:Y:S02]  /*0a10*/  FFMA R25, R25, R23, R26 ;  /* 0x0000001719197223 */ /* 0x008fe4000000001a */
[----:B------:R-:W3:Y:S01]  /*0a20*/  LDG.E.CONSTANT R23, desc[UR8][R8.64+0x8] ;  /* 0x0000080808177981 */ /* 0x000ee2000c1e9900 */
[----:B------:R-:W-:-:S03]  /*0a30*/  LOP3.LUT R26, R24, 0xffff, RZ, 0xc0, !PT ;  /* 0x0000ffff181a7812 */ /* 0x000fc600078ec0ff */
[----:B------:R-:W4:Y:S01]  /*0a40*/  LDG.E.CONSTANT R24, desc[UR8][R8.64+0x4] ;  /* 0x0000040808187981 */ /* 0x000f22000c1e9900 */
[----:B------:R-:W-:-:S05]  /*0a50*/  I2FP.F32.U32 R26, R26 ;  /* 0x0000001a001a7245 */ /* 0x000fca0000201000 */
[----:B------:R-:W-:-:S04]  /*0a60*/  FFMA R26, R19, R26, -R18 ;  /* 0x0000001a131a7223 */ /* 0x000fc80000000812 */
[----:B------:R-:W-:Y:S02]  /*0a70*/  FFMA R25, R26, R14, R25 ;  /* 0x0000000e1a197223 */ /* 0x000fe40000000019 */
[----:B------:R0:W3:Y:S01]  /*0a80*/  LDG.E.CONSTANT R14, desc[UR8][R8.64+0xc] ;  /* 0x00000c08080e7981 */ /* 0x0000e2000c1e9900 */
[----:B-----5:R-:W-:-:S04]  /*0a90*/  SHF.R.U32.HI R20, RZ, 0x4, R20 ;  /* 0x00000004ff147819 */ /* 0x020fc80000011614 */
[----:B------:R-:W-:Y:S02]  /*0aa0*/  LOP3.LUT R20, R20, 0xffff, RZ, 0xc0, !PT ;  /* 0x0000ffff14147812 */ /* 0x000fe400078ec0ff */
[----:B------:R-:W-:Y:S02]  /*0ab0*/  SHF.R.U32.HI R22, RZ, 0x4, R22 ;  /* 0x00000004ff167819 */ /* 0x000fe40000011616 */
[----:B------:R-:W-:Y:S01]  /*0ac0*/  I2FP.F32.U32 R20, R20 ;  /* 0x0000001400147245 */ /* 0x000fe20000201000 */
[----:B------:R-:W-:Y:S01]  /*0ad0*/  UIADD3 UR5, UPT, UPT, UR5, 0x20, URZ ;  /* 0x0000002005057890 */ /* 0x000fe2000fffe0ff */
[----:B------:R-:W-:-:S03]  /*0ae0*/  LOP3.LUT R22, R22, 0xffff, RZ, 0xc0, !PT ;  /* 0x0000ffff16167812 */ /* 0x000fc600078ec0ff */
[C-C-:B------:R-:W-:Y:S01]  /*0af0*/  FFMA R20, R19.reuse, R20, -R18.reuse ;  /* 0x0000001413147223 */ /* 0x140fe20000000812 */
[----:B------:R-:W-:Y:S01]  /*0b00*/  UISETP.NE.AND UP1, UPT, UR5, 0x80, UPT ;  /* 0x000000800500788c */ /* 0x000fe2000bf25270 */
[----:B------:R-:W-:Y:S02]  /*0b10*/  I2FP.F32.U32 R22, R22 ;  /* 0x0000001600167245 */ /* 0x000fe40000201000 */
[----:B0-----:R-:W-:Y:S02]  /*0b20*/  IADD3 R8, P0, PT, R8, 0x20, RZ ;  /* 0x0000002008087810 */ /* 0x001fe40007f1e0ff */
[----:B------:R-:W-:Y:S01]  /*0b30*/  IADD3 R6, P1, PT, R6, 0x8, RZ ;  /* 0x0000000806067810 */ /* 0x000fe20007f3e0ff */
[----:B------:R-:W-:Y:S02]  /*0b40*/  FFMA R22, R19, R22, -R18 ;  /* 0x0000001613167223 */ /* 0x000fe40000000812 */
[----:B------:R-:W-:Y:S02]  /*0b50*/  IMAD.X R9, RZ, RZ, R9, P0 ;  /* 0x000000ffff097224 */ /* 0x000fe400000e0609 */
[----:B------:R-:W-:Y:S01]  /*0b60*/  IMAD.X R7, RZ, RZ, R7, P1 ;  /* 0x000000ffff077224 */ /* 0x000fe200008e0607 */
[----:B--2---:R-:W-:-:S04]  /*0b70*/  SHF.R.U32.HI R21, RZ, 0x4, R21 ;  /* 0x00000004ff157819 */ /* 0x004fc80000011615 */
[----:B------:R-:W-:-:S04]  /*0b80*/  LOP3.LUT R21, R21, 0xffff, RZ, 0xc0, !PT ;  /* 0x0000ffff15157812 */ /* 0x000fc800078ec0ff */
[----:B------:R-:W-:Y:S01]  /*0b90*/  I2FP.F32.U32 R21, R21 ;  /* 0x0000001500157245 */ /* 0x000fe20000201000 */
[----:B----4-:R-:W-:-:S04]  /*0ba0*/  FFMA R20, R20, R24, R25 ;  /* 0x0000001814147223 */ /* 0x010fc80000000019 */
[----:B------:R-:W-:-:S04]  /*0bb0*/  FFMA R21, R19, R21, -R18 ;  /* 0x0000001513157223 */ /* 0x000fc80000000812 */
[----:B---3--:R-:W-:-:S04]  /*0bc0*/  FFMA R21, R21, R23, R20 ;  /* 0x0000001715157223 */ /* 0x008fc80000000014 */
[----:B------:R-:W-:Y:S01]  /*0bd0*/  FFMA R14, R22, R14, R21 ;  /* 0x0000000e160e7223 */ /* 0x000fe20000000015 */
[----:B------:R-:W-:Y:S06]  /*0be0*/  BRA.U UP1, `(.L_x_7) ;  /* 0xfffffffd01047547 */ /* 0x000fec000b83ffff */
[----:B------:R-:W-:Y:S05]  /*0bf0*/  BRA `(.L_x_8) ;  /* 0x0000000000fc7947 */ /* 0x000fea0003800000 */
.L_x_6:
[----:B------:R-:W-:Y:S01]  /*0c00*/  IMAD.SHL.U32 R20, R2, 0x10, RZ ;  /* 0x0000001002147824 */ /* 0x000fe200078e00ff */
[----:B------:R-:W0:Y:S04]  /*0c10*/  LDCU.64 UR10, c[0x0][0x380] ;  /* 0x00007000ff0a77ac */ /* 0x000e280008000a00 */
[----:B------:R-:W-:Y:S01]  /*0c20*/  LOP3.LUT R20, R20, 0x60, RZ, 0xc0, !PT ;  /* 0x0000006014147812 */ /* 0x000fe200078ec0ff */
[----:B------:R-:W-:-:S06]  /*0c30*/  UMOV UR5, URZ ;  /* 0x000000ff00057c82 */ /* 0x000fcc0008000000 */
.L_x_9:
[----:B------:R-:W-:-:S05]  /*0c40*/  VIADD R7, R20, UR5 ;  /* 0x0000000514077c36 */ /* 0x000fca0008000000 */
[----:B------:R-:W-:-:S05]  /*0c50*/  IADD3 R6, P0, PT, R7, R10, RZ ;  /* 0x0000000a07067210 */ /* 0x000fca0007f1e0ff */
[----:B------:R-:W-:-:S05]  /*0c60*/  IMAD.X R7, RZ, RZ, R11, P0 ;  /* 0x000000ffff077224 */ /* 0x000fca00000e060b */
[----:B------:R-:W2:Y:S01]  /*0c70*/  LDG.E.U8.CONSTANT R21, desc[UR8][R6.64+0x10] ;  /* 0x0000100806157981 */ /* 0x000ea2000c1e9100 */
[----:B------:R-:W-:-:S05]  /*0c80*/  VIADD R8, R22, UR5 ;  /* 0x0000000516087c36 */ /* 0x000fca0008000000 */
[----:B------:R-:W-:-:S05]  /*0c90*/  IADD3 R9, P0, PT, R5, R8, RZ ;  /* 0x0000000805097210 */ /* 0x000fca0007f1e0ff */
[----:B------:R-:W-:Y:S01]  /*0ca0*/  IMAD.X R24, RZ, RZ, RZ, P0 ;  /* 0x000000ffff187224 */ /* 0x000fe200000e06ff */
[----:B0-----:R-:W-:-:S04]  /*0cb0*/  LEA R8, P0, R9, UR10, 0x2 ;  /* 0x0000000a09087c11 */ /* 0x001fc8000f8010ff */
[----:B------:R-:W-:Y:S02]  /*0cc0*/  LEA.HI.X R9, R9, UR11, R24, 0x2, P0 ;  /* 0x0000000b09097c11 */ /* 0x000fe400080f1418 */
[----:B------:R-:W3:Y:S04]  /*0cd0*/  LDG.E.U8.CONSTANT R24, desc[UR8][R6.64+0x11] ;  /* 0x0000110806187981 */ /* 0x000ee8000c1e9100 */
[----:B------:R-:W4:Y:S04]  /*0ce0*/  LDG.E.CONSTANT R26, desc[UR8][R8.64] ;  /* 0x00000008081a7981 */ /* 0x000f28000c1e9900 */
[----:B------:R-:W5:Y:S04]  /*0cf0*/  LDG.E.CONSTANT R23, desc[UR8][R8.64+0x4] ;  /* 0x0000040808177981 */ /* 0x000f68000c1e9900 */
[----:B------:R-:W5:Y:S01]  /*0d00*/  LDG.E.CONSTANT R28, desc[UR8][R8.64+0xc] ;  /* 0x00000c08081c7981 */ /* 0x000f62000c1e9900 */
[----:B--2---:R-:W-:-:S03]  /*0d10*/  LOP3.LUT R25, R21, 0xf, RZ, 0xc0, !PT ;  /* 0x0000000f15197812 */ /* 0x004fc600078ec0ff */
[----:B------:R-:W2:Y:S03]  /*0d20*/  LDG.E.U8.CONSTANT R21, desc[UR8][R6.64+0x12] ;  /* 0x0000120806157981 */ /* 0x000ea6000c1e9100 */
[----:B------:R-:W0:Y:S02]  /*0d30*/  I2F.U16 R25, R25 ;  /* 0x0000001900197306 */ /* 0x000e240000101000 */
[----:B0-----:R-:W-:-:S04]  /*0d40*/  FFMA R27, R19, R25, -R18 ;  /* 0x00000019131b7223 */ /* 0x001fc80000000812 */
[----:B----4-:R-:W-:Y:S02]  /*0d50*/  FFMA R26, R27, R26, R14 ;  /* 0x0000001a1b1a7223 */ /* 0x010fe4000000000e */
[----:B------:R-:W4:Y:S01]  /*0d60*/  LDG.E.U8.CONSTANT R14, desc[UR8][R6.64+0x13] ;  /* 0x00001308060e7981 */ /* 0x000f22000c1e9100 */
[----:B---3--:R-:W-:-:S03]  /*0d70*/  LOP3.LUT R27, R24, 0xf, RZ, 0xc0, !PT ;  /* 0x0000000f181b7812 */ /* 0x008fc600078ec0ff */
[----:B------:R-:W3:Y:S03]  /*0d80*/  LDG.E.CONSTANT R24, desc[UR8][R8.64+0x8] ;  /* 0x0000080808187981 */ /* 0x000ee6000c1e9900 */
[----:B------:R-:W0:Y:S02]  /*0d90*/  I2F.U16 R27, R27 ;  /* 0x0000001b001b7306 */ /* 0x000e240000101000 */
[----:B0-----:R-:W-:Y:S02]  /*0da0*/  FFMA R29, R19, R27, -R18 ;  /* 0x0000001b131d7223 */ /* 0x001fe40000000812 */
[----:B------:R-:W3:Y:S02]  /*0db0*/  LDG.E.CONSTANT R27, desc[UR8][R8.64+0x10] ;  /* 0x00001008081b7981 */ /* 0x000ee4000c1e9900 */
[----:B-----5:R-:W-:Y:S01]  /*0dc0*/  FFMA R23, R29, R23, R26 ;  /* 0x000000171d177223 */ /* 0x020fe2000000001a */
[----:B--2---:R-:W-:-:S06]  /*0dd0*/  LOP3.LUT R26, R21, 0xf, RZ, 0xc0, !PT ;  /* 0x0000000f151a7812 */ /* 0x004fcc00078ec0ff */
[----:B------:R-:W0:Y:S01]  /*0de0*/  I2F.U16 R26, R26 ;  /* 0x0000001a001a7306 */ /* 0x000e220000101000 */
[----:B----4-:R-:W-:Y:S02]  /*0df0*/  LOP3.LUT R21, R14, 0xf, RZ, 0xc0, !PT ;  /* 0x0000000f0e157812 */ /* 0x010fe400078ec0ff */
[----:B------:R-:W2:Y:S01]  /*0e00*/  LDG.E.U8.CONSTANT R14, desc[UR8][R6.64+0x14] ;  /* 0x00001408060e7981 */ /* 0x000ea2000c1e9100 */
[----:B0-----:R-:W-:-:S04]  /*0e10*/  FFMA R25, R19, R26, -R18 ;  /* 0x0000001a13197223 */ /* 0x001fc80000000812 */
[----:B------:R0:W1:Y:S01]  /*0e20*/  I2F.U16 R29, R21 ;  /* 0x00000015001d7306 */ /* 0x0000620000101000 */
[----:B------:R-:W4:Y:S01]  /*0e30*/  LDG.E.CONSTANT R26, desc[UR8][R8.64+0x14] ;  /* 0x00001408081a7981 */ /* 0x000f22000c1e9900 */
[----:B---3--:R-:W-:-:S03]  /*0e40*/  FFMA R25, R25, R24, R23 ;  /* 0x0000001819197223 */ /* 0x008fc60000000017 */
[----:B------:R-:W3:Y:S04]  /*0e50*/  LDG.E.U8.CONSTANT R23, desc[UR8][R6.64+0x16] ;  /* 0x0000160806177981 */ /* 0x000ee8000c1e9100 */
[----:B0-----:R-:W5:Y:S04]  /*0e60*/  LDG.E.U8.CONSTANT R21, desc[UR8][R6.64+0x15] ;  /* 0x0000150806157981 */ /* 0x001f68000c1e9100 */
[----:B------:R3:W4:Y:S01]  /*0e70*/  LDG.E.U8.CONSTANT R24, desc[UR8][R6.64+0x17] ;  /* 0x0000170806187981 */ /* 0x000722000c1e9100 */
[----:B-1----:R-:W-:-:S04]  /*0e80*/  FFMA R29, R19, R29, -R18 ;  /* 0x0000001d131d7223 */ /* 0x002fc80000000812 */
[----:B------:R-:W-:Y:S02]  /*0e90*/  FFMA R28, R29, R28, R25 ;  /* 0x0000001c1d1c7223 */ /* 0x000fe40000000019 */
[----:B------:R-:W4:Y:S04]  /*0ea0*/  LDG.E.CONSTANT R25, desc[UR8][R8.64+0x18] ;  /* 0x0000180808197981 */ /* 0x000f28000c1e9900 */
[----:B------:R0:W4:Y:S01]  /*0eb0*/  LDG.E.CONSTANT R29, desc[UR8][R8.64+0x1c] ;  /* 0x00001c08081d7981 */ /* 0x000122000c1e9900 */
[----:B------:R-:W-:-:S04]  /*0ec0*/  UIADD3 UR5, UPT, UPT, UR5, 0x8, URZ ;  /* 0x0000000805057890 */ /* 0x000fc8000fffe0ff */
[----:B------:R-:W-:Y:S01]  /*0ed0*/  UISETP.NE.AND UP1, UPT, UR5, 0x20, UPT ;  /* 0x000000200500788c */ /* 0x000fe2000bf25270 */
[----:B--2---:R-:W-:-:S06]  /*0ee0*/  LOP3.LUT R14, R14, 0xf, RZ, 0xc0, !PT ;  /* 0x0000000f0e0e7812 */ /* 0x004fcc00078ec0ff */
[----:B------:R-:W1:Y:S01]  /*0ef0*/  I2F.U16 R14, R14 ;  /* 0x0000000e000e7306 */ /* 0x000e620000101000 */
[----:B---3--:R-:W-:Y:S02]  /*0f00*/  LOP3.LUT R7, R23, 0xf, RZ, 0xc0, !PT ;  /* 0x0000000f17077812 */ /* 0x008fe400078ec0ff */
[----:B-----5:R-:W-:-:S05]  /*0f10*/  LOP3.LUT R21, R21, 0xf, RZ, 0xc0, !PT ;  /* 0x0000000f15157812 */ /* 0x020fca00078ec0ff */
[----:B------:R-:W0:Y:S01]  /*0f20*/  I2F.U16 R7, R7 ;  /* 0x0000000700077306 */ /* 0x000e220000101000 */
[----:B----4-:R-:W-:-:S07]  /*0f30*/  LOP3.LUT R6, R24, 0xf, RZ, 0xc0, !PT ;  /* 0x0000000f18067812 */ /* 0x010fce00078ec0ff */
[----:B------:R-:W2:Y:S01]  /*0f40*/  I2F.U16 R21, R21 ;  /* 0x0000001500157306 */ /* 0x000ea20000101000 */
[----:B-1----:R-:W-:-:S07]  /*0f50*/  FFMA R23, R19, R14, -R18 ;  /* 0x0000000e13177223 */ /* 0x002fce0000000812 */
[----:B------:R-:W1:Y:S01]  /*0f60*/  I2F.U16 R6, R6 ;  /* 0x0000000600067306 */ /* 0x000e620000101000 */
[----:B------:R-:W-:Y:S01]  /*0f70*/  FFMA R23, R23, R27, R28 ;  /* 0x0000001b17177223 */ /* 0x000fe2000000001c */
[C-C-:B0-----:R-:W-:Y:S01]  /*0f80*/  FFMA R9, R19.reuse, R7, -R18.reuse ;  /* 0x0000000713097223 */ /* 0x141fe20000000812 */
[----:B--2---:R-:W-:-:S04]  /*0f90*/  FFMA R8, R19, R21, -R18 ;  /* 0x0000001513087223 */ /* 0x004fc80000000812 */
[----:B------:R-:W-:-:S04]  /*0fa0*/  FFMA R8, R8, R26, R23 ;  /* 0x0000001a08087223 */ /* 0x000fc80000000017 */
[----:B------:R-:W-:Y:S01]  /*0fb0*/  FFMA R8, R9, R25, R8 ;  /* 0x0000001909087223 */ /* 0x000fe20000000008 */
[----:B-1----:R-:W-:-:S04]  /*0fc0*/  FFMA R7, R19, R6, -R18 ;  /* 0x0000000613077223 */ /* 0x002fc80000000812 */
[----:B------:R-:W-:Y:S01]  /*0fd0*/  FFMA R14, R7, R29, R8 ;  /* 0x0000001d070e7223 */ /* 0x000fe20000000008 */
[----:B------:R-:W-:Y:S06]  /*0fe0*/  BRA.U UP1, `(.L_x_9) ;  /* 0xfffffffd01147547 */ /* 0x000fec000b83ffff */
.L_x_8:
[----:B------:R-:W-:-:S05]  /*0ff0*/  VIADD R2, R2, 0x1 ;  /* 0x0000000102027836 */ /* 0x000fca0000000000 */
[----:B------:R-:W-:-:S13]  /*1000*/  ISETP.NE.AND P0, PT, R2, 0x8, PT ;  /* 0x000000080200780c */ /* 0x000fda0003f05270 */
[----:B------:R-:W-:Y:S05]  /*1010*/  @P0 BRA `(.L_x_10) ;  /* 0xfffffff400940947 */ /* 0x000fea000383ffff */
[----:B------:R-:W-:Y:S05]  /*1020*/  BRA.U UP0, `(.L_x_11) ;  /* 0xfffffff1006c7547 */ /* 0x000fea000b83ffff */
.L_x_5:
[----:B------:R-:W0:Y:S01]  /*1030*/  LDC.64 R2, c[0x0][0x390] ;  /* 0x0000e400ff027b82 */ /* 0x000e220000000a00 */
[----:B------:R-:W1:Y:S02]  /*1040*/  LDCU UR4, c[0x0][0x3a0] ;  /* 0x00007400ff0477ac */ /* 0x000e640008000800 */
[----:B-1----:R-:W-:-:S04]  /*1050*/  IMAD R15, R15, UR4, R16 ;  /* 0x000000040f0f7c24 */ /* 0x002fc8000f8e0210 */
[----:B0-----:R-:W-:-:S05]  /*1060*/  IMAD.WIDE.U32 R2, R15, 0x4, R2 ;  /* 0x000000040f027825 */ /* 0x001fca00078e0002 */
[----:B------:R-:W-:Y:S01]  /*1070*/  STG.E desc[UR8][R2.64], R14 ;  /* 0x0000000e02007986 */ /* 0x000fe2000c101908 */
[----:B------:R-:W-:Y:S05]  /*1080*/  EXIT ;  /* 0x000000000000794d */ /* 0x000fea0003800000 */
.L_x_12:
        /* <DEDUP_REMOVED lines=15> */
.L_x_20:


//--------------------- .text.quant_matmul_q8_0_f32 --------------------------
	.section	.text.quant_matmul_q8_0_f32,"ax",@progbits
	.align	128
        .global         quant_matmul_q8_0_f32
        .type           quant_matmul_q8_0_f32,@function
        .size           quant_matmul_q8_0_f32,(.L_x_21 - quant_matmul_q8_0_f32)
        .other          quant_matmul_q8_0_f32,@"STO_CUDA_ENTRY STV_DEFAULT"
quant_matmul_q8_0_f32:
.text.quant_matmul_q8_0_f32:
        /* <DEDUP_REMOVED lines=15> */
[----:B------:R-:W1:Y:S01]  /*00f0*/  LDC.64 R2, c[0x0][0x390] ;  /* 0x0000e400ff027b82 */ /* 0x000e620000000a00 */
[----:B------:R-:W-:Y:S02]  /*0100*/  IMAD R5, R0, UR8, R7 ;  /* 0x0000000800057c24 */ /* 0x000fe4000f8e0207 */
[----:B------:R-:W-:Y:S01]  /*0110*/  HFMA2 R11, -RZ, RZ, 0, 0 ;  /* 0x00000000ff0b7431 */ /* 0x000fe200000001ff */
[----:B------:R-:W2:Y:S01]  /*0120*/  LDCU.64 UR6, c[0x0][0x358] ;  /* 0x00006b00ff0677ac */ /* 0x000ea20008000a00 */
[----:B0-----:R-:W-:Y:S01]  /*0130*/  UISETP.GE.U32.AND UP0, UPT, UR4, 0x20, UPT ;  /* 0x000000200400788c */ /* 0x001fe2000bf06070 */
[----:B-1----:R-:W-:-:S08]  /*0140*/  IMAD.WIDE.U32 R2, R5, 0x4, R2 ;  /* 0x0000000405027825 */ /* 0x002fd000078e0002 */
[----:B--2---:R-:W-:Y:S05]  /*0150*/  BRA.U !UP0, `(.L_x_13) ;  /* 0x0000000908d87547 */ /* 0x004fea000b800000 */
[----:B------:R-:W0:Y:S01]  /*0160*/  LDC.64 R4, c[0x0][0x380] ;  /* 0x0000e000ff047b82 */ /* 0x000e220000000a00 */
[----:B------:R-:W-:Y:S01]  /*0170*/  IMAD R9, R0, UR4, RZ ;  /* 0x0000000400097c24 */ /* 0x000fe2000f8e02ff */
[----:B------:R-:W-:Y:S01]  /*0180*/  USHF.R.U32.HI UR4, URZ, 0x5, UR4 ;  /* 0x00000005ff047899 */ /* 0x000fe20008011604 */
[----:B------:R-:W-:-:S03]  /*0190*/  MOV R11, RZ ;  /* 0x000000ff000b7202 */ /* 0x000fc60000000f00 */
[----:B------:R-:W-:Y:S01]  /*01a0*/  UIADD3 UR5, UPT, UPT, -UR4, URZ, URZ ;  /* 0x000000ff04057290 */ /* 0x000fe2000fffe1ff */
[----:B0-----:R-:W-:-:S04]  /*01b0*/  IMAD.WIDE.U32 R4, R9, 0x4, R4 ;  /* 0x0000000409047825 */ /* 0x001fc800078e0004 */
[----:B------:R-:W-:Y:S01]  /*01c0*/  IMAD R9, R7, UR4, RZ ;  /* 0x0000000407097c24 */ /* 0x000fe2000f8e02ff */
[----:B------:R-:W-:Y:S01]  /*01d0*/  IADD3 R4, P0, PT, R4, 0x40, RZ ;  /* 0x0000004004047810 */ /* 0x000fe20007f1e0ff */
[----:B------:R-:W-:Y:S02]  /*01e0*/  UMOV UR4, URZ ;  /* 0x000000ff00047c82 */ /* 0x000fe40008000000 */
[----:B------:R-:W-:Y:S01]  /*01f0*/  IMAD R9, R9, 0x22, RZ ;  /* 0x0000002209097824 */ /* 0x000fe200078e02ff */
[----:B------:R-:W-:-:S09]  /*0200*/  IADD3.X R5, PT, PT, RZ, R5, RZ, P0, !PT ;  /* 0x00000005ff057210 */ /* 0x000fd200007fe4ff */
.L_x_14:
[----:B------:R-:W0:Y:S01]  /*0210*/  LDC.64 R6, c[0x0][0x388] ;  /* 0x0000e200ff067b82 */ /* 0x000e220000000a00 */
[----:B------:R-:W2:Y:S04]  /*0220*/  LDG.E.CONSTANT R22, desc[UR6][R4.64+-0x40] ;  /* 0xffffc00604167981 */ /* 0x000ea8000c1e9900 */
[----:B------:R-:W3:Y:S04]  /*0230*/  LDG.E.CONSTANT R8, desc[UR6][R4.64+-0x3c] ;  /* 0xffffc40604087981 */ /* 0x000ee8000c1e9900 */
[----:B------:R-:W4:Y:S04]  /*0240*/  LDG.E.CONSTANT R10, desc[UR6][R4.64+-0x38] ;  /* 0xffffc806040a7981 */ /* 0x000f28000c1e9900 */
[----:B------:R-:W5:Y:S04]  /*0250*/  LDG.E.CONSTANT R17, desc[UR6][R4.64+-0x34] ;  /* 0xffffcc0604117981 */ /* 0x000f68000c1e9900 */
[----:B------:R-:W5:Y:S04]  /*0260*/  LDG.E.CONSTANT R18, desc[UR6][R4.64+-0x30] ;  /* 0xffffd00604127981 */ /* 0x000f68000c1e9900 */
[----:B------:R-:W5:Y:S01]  /*0270*/  LDG.E.CONSTANT R16, desc[UR6][R4.64+-0x2c] ;  /* 0xffffd40604107981 */ /* 0x000f62000c1e9900 */
[----:B0-----:R-:W-:-:S03]  /*0280*/  IADD3 R6, P0, P1, R6, UR4, R9 ;  /* 0x0000000406067c10 */ /* 0x001fc6000f91e009 */
[----:B------:R-:W5:Y:S01]  /*0290*/  LDG.E.CONSTANT R12, desc[UR6][R4.64+-0x28] ;  /* 0xffffd806040c7981 */ /* 0x000f62000c1e9900 */
[----:B------:R-:W-:-:S05]  /*02a0*/  IADD3.X R7, PT, PT, RZ, R7, RZ, P0, P1 ;  /* 0x00000007ff077210 */ /* 0x000fca00007e24ff */
[----:B------:R-:W2:Y:S04]  /*02b0*/  LDG.E.U8.CONSTANT R24, desc[UR6][R6.64+0x2] ;  /* 0x0000020606187981 */ /* 0x000ea8000c1e9100 */
[----:B------:R-:W3:Y:S04]  /*02c0*/  LDG.E.U8.CONSTANT R23, desc[UR6][R6.64+0x3] ;  /* 0x0000030606177981 */ /* 0x000ee8000c1e9100 */
[----:B------:R-:W4:Y:S04]  /*02d0*/  LDG.E.U16.CONSTANT R0, desc[UR6][R6.64] ;  /* 0x0000000606007981 */ /* 0x000f28000c1e9500 */
[----:B------:R-:W5:Y:S04]  /*02e0*/  LDG.E.U8.CONSTANT R21, desc[UR6][R6.64+0x4] ;  /* 0x0000040606157981 */ /* 0x000f68000c1e9100 */
[----:B------:R-:W5:Y:S04]  /*02f0*/  LDG.E.U8.CONSTANT R20, desc[UR6][R6.64+0x5] ;  /* 0x0000050606147981 */ /* 0x000f68000c1e9100 */
[----:B------:R-:W5:Y:S04]  /*0300*/  LDG.E.U8.CONSTANT R19, desc[UR6][R6.64+0x6] ;  /* 0x0000060606137981 */ /* 0x000f68000c1e9100 */
[----:B------:R-:W5:Y:S04]  /*0310*/  LDG.E.U8.CONSTANT R27, desc[UR6][R6.64+0x7] ;  /* 0x00000706061b7981 */ /* 0x000f68000c1e9100 */
[----:B------:R-:W5:Y:S04]  /*0320*/  LDG.E.U8.CONSTANT R26, desc[UR6][R6.64+0x8] ;  /* 0x00000806061a7981 */ /* 0x000f68000c1e9100 */
[----:B------:R-:W5:Y:S04]  /*0330*/  LDG.E.U8.CONSTANT R13, desc[UR6][R6.64+0x9] ;  /* 0x00000906060d7981 */ /* 0x000f68000c1e9100 */
[----:B------:R-:W5:Y:S04]  /*0340*/  LDG.E.U8.CONSTANT R14, desc[UR6][R6.64+0xa] ;  /* 0x00000a06060e7981 */ /* 0x000f68000c1e9100 */
[----:B------:R-:W5:Y:S01]  /*0350*/  LDG.E.U8.CONSTANT R25, desc[UR6][R6.64+0xc] ;  /* 0x00000c0606197981 */ /* 0x000f62000c1e9100 */
[----:B--2---:R0:W1:Y:S08]  /*0360*/  I2F.S8 R15, R24 ;  /* 0x00000018000f7306 */ /* 0x0040700000001400 */
[----:B---3--:R-:W2:Y:S01]  /*0370*/  I2F.S8 R23, R23 ;  /* 0x0000001700177306 */ /* 0x008ea20000001400 */
[----:B----4-:R-:W-:Y:S01]  /*0380*/  HADD2.F32 R0, -RZ, R0.H0_H0 ;  /* 0x20000000ff007230 */ /* 0x010fe20000004100 */
[----:B0-----:R-:W3:Y:S04]  /*0390*/  LDG.E.U8.CONSTANT R24, desc[UR6][R6.64+0xe] ;  /* 0x00000e0606187981 */ /* 0x001ee8000c1e9100 */
[----:B-1----:R-:W-:-:S02]  /*03a0*/  FMUL R15, R0, R15 ;  /* 0x0000000f000f7220 */ /* 0x002fc40000400000 */
[----:B-----5:R-:W0:Y:S02]  /*03b0*/  I2F.S8 R21, R21 ;  /* 0x0000001500157306 */ /* 0x020e240000001400 */
[----:B------:R-:W-:Y:S02]  /*03c0*/  FFMA R11, R22, R15, R11 ;  /* 0x0000000f160b7223 */ /* 0x000fe4000000000b */
[----:B------:R-:W4:Y:S01]  /*03d0*/  LDG.E.U8.CONSTANT R15, desc[UR6][R6.64+0xb] ;  /* 0x00000b06060f7981 */ /* 0x000f22000c1e9100 */
[----:B--2---:R-:W-:-:S04]  /*03e0*/  FMUL R22, R0, R23 ;  /* 0x0000001700167220 */ /* 0x004fc80000400000 */
[----:B------:R-:W-:Y:S02]  /*03f0*/  FFMA R22, R8, R22, R11 ;  /* 0x0000001608167223 */ /* 0x000fe4000000000b */
[----:B------:R-:W2:Y:S01]  /*0400*/  LDG.E.CONSTANT R11, desc[UR6][R4.64+-0x24] ;  /* 0xffffdc06040b7981 */ /* 0x000ea2000c1e9900 */
[----:B------:R-:W1:Y:S01]  /*0410*/  I2F.S8 R29, R20 ;  /* 0x00000014001d7306 */ /* 0x000e620000001400 */
[----:B0-----:R-:W-:Y:S02]  /*0420*/  FMUL R23, R0, R21 ;  /* 0x0000001500177220 */ /* 0x001fe40000400000 */
[----:B------:R-:W5:Y:S02]  /*0430*/  LDG.E.CONSTANT R8, desc[UR6][R4.64+-0x20] ;  /* 0xffffe00604087981 */ /* 0x000f64000c1e9900 */
[----:B------:R-:W-:Y:S02]  /*0440*/  FFMA R22, R10, R23, R22 ;  /* 0x000000170a167223 */ /* 0x000fe40000000016 */
[----:B------:R-:W3:Y:S01]  /*0450*/  LDG.E.U8.CONSTANT R23, desc[UR6][R6.64+0xd] ;  /* 0x00000d0606177981 */ /* 0x000ee2000c1e9100 */
[----:B------:R-:W0:Y:S03]  /*0460*/  I2F.S8 R19, R19 ;  /* 0x0000001300137306 */ /* 0x000e260000001400 */
[----:B------:R-:W3:Y:S01]  /*0470*/  LDG.E.CONSTANT R10, desc[UR6][R4.64+-0x1c] ;  /* 0xffffe406040a7981 */ /* 0x000ee2000c1e9900 */
[----:B-1----:R-:W-:-:S04]  /*0480*/  FMUL R29, R0, R29 ;  /* 0x0000001d001d7220 */ /* 0x002fc80000400000 */
[----:B------:R-:W1:Y:S01]  /*0490*/  I2F.S8 R27, R27 ;  /* 0x0000001b001b7306 */ /* 0x000e620000001400 */
[----:B------:R-:W3:Y:S01]  /*04a0*/  LDG.E.CONSTANT R21, desc[UR6][R4.64+-0x14] ;  /* 0xffffec0604157981 */ /* 0x000ee2000c1e9900 */
[----:B------:R-:W-:-:S03]  /*04b0*/  FFMA R29, R17, R29, R22 ;  /* 0x0000001d111d7223 */ /* 0x000fc60000000016 */
[----:B------:R-:W3:Y:S04]  /*04c0*/  LDG.E.CONSTANT R17, desc[UR6][R4.64+-0x18] ;  /* 0xffffe80604117981 */ /* 0x000ee8000c1e9900 */
[----:B------:R-:W3:Y:S01]  /*04d0*/  LDG.E.U8.CONSTANT R22, desc[UR6][R6.64+0xf] ;  /* 0x00000f0606167981 */ /* 0x000ee2000c1e9100 */
[----:B0-----:R-:W-:-:S03]  /*04e0*/  FMUL R20, R0, R19 ;  /* 0x0000001300147220 */ /* 0x001fc60000400000 */
[----:B------:R-:W3:Y:S01]  /*04f0*/  LDG.E.CONSTANT R19, desc[UR6][R4.64+-0xc] ;  /* 0xfffff40604137981 */ /* 0x000ee2000c1e9900 */
[----:B------:R-:W-:Y:S01]  /*0500*/  FFMA R29, R18, R20, R29 ;  /* 0x00000014121d7223 */ /* 0x000fe2000000001d */
[----:B-1----:R-:W-:Y:S02]  /*0510*/  FMUL R18, R0, R27 ;  /* 0x0000001b00127220 */ /* 0x002fe40000400000 */
[----:B------:R-:W3:Y:S02]  /*0520*/  LDG.E.CONSTANT R20, desc[UR6][R4.64+-0x10] ;  /* 0xfffff00604147981 */ /* 0x000ee4000c1e9900 */
[----:B------:R-:W-:Y:S02]  /*0530*/  FFMA R29, R16, R18, R29 ;  /* 0x00000012101d7223 */ /* 0x000fe4000000001d */
[----:B------:R-:W3:Y:S04]  /*0540*/  LDG.E.U8.CONSTANT R18, desc[UR6][R6.64+0x10] ;  /* 0x0000100606127981 */ /* 0x000ee8000c1e9100 */
[----:B------:R-:W3:Y:S01]  /*0550*/  LDG.E.CONSTANT R16, desc[UR6][R4.64+-0x8] ;  /* 0xfffff80604107981 */ /* 0x000ee2000c1e9900 */
[----:B------:R-:W0:Y:S08]  /*0560*/  I2F.S8 R26, R26 ;  /* 0x0000001a001a7306 */ /* 0x000e300000001400 */
[----:B------:R-:W1:Y:S08]  /*0570*/  I2F.S8 R13, R13 ;  /* 0x0000000d000d7306 */ /* 0x000e700000001400 */
[----:B------:R1:W1:Y:S01]  /*0580*/  I2F.S8 R27, R14 ;  /* 0x0000000e001b7306 */ /* 0x0002620000001400 */
[----:B0-----:R-:W-:-:S04]  /*0590*/  FMUL R28, R0, R26 ;  /* 0x0000001a001c7220 */ /* 0x001fc80000400000 */
[----:B------:R-:W-:Y:S01]  /*05a0*/  FFMA R28, R12, R28, R29 ;  /* 0x0000001c0c1c7223 */ /* 0x000fe2000000001d */
[C---:B-1----:R-:W-:Y:S01]  /*05b0*/  FMUL R29, R0.reuse, R13 ;  /* 0x0000000d001d7220 */ /* 0x042fe20000400000 */
[----:B------:R-:W3:Y:S01]  /*05c0*/  LDG.E.U8.CONSTANT R12, desc[UR6][R6.64+0x11] ;  /* 0x00001106060c7981 */ /* 0x000ee2000c1e9100 */
[----:B------:R-:W-:Y:S03]  /*05d0*/  I2F.S8 R25, R25 ;  /* 0x0000001900197306 */ /* 0x000fe60000001400 */
[----:B------:R-:W3:Y:S01]  /*05e0*/  LDG.E.CONSTANT R14, desc[UR6][R4.64] ;  /* 0x00000006040e7981 */ /* 0x000ee2000c1e9900 */
[----:B------:R-:W-:-:S04]  /*05f0*/  FMUL R27, R0, R27 ;  /* 0x0000001b001b7220 */ /* 0x000fc80000400000 */
[----:B----4-:R-:W0:Y:S01]  /*0600*/  I2F.S8 R15, R15 ;  /* 0x0000000f000f7306 */ /* 0x010e220000001400 */
[----:B--2---:R-:W-:Y:S02]  /*0610*/  FFMA R29, R11, R29, R28 ;  /* 0x0000001d0b1d7223 */ /* 0x004fe4000000001c */
[----:B------:R-:W2:Y:S02]  /*0620*/  LDG.E.U8.CONSTANT R11, desc[UR6][R6.64+0x12] ;  /* 0x00001206060b7981 */ /* 0x000ea4000c1e9100 */
[----:B-----5:R-:W-:Y:S02]  /*0630*/  FFMA R27, R8, R27, R29 ;  /* 0x0000001b081b7223 */ /* 0x020fe4000000001d */
[----:B------:R-:W4:Y:S01]  /*0640*/  LDG.E.U8.CONSTANT R8, desc[UR6][R6.64+0x13] ;  /* 0x0000130606087981 */ /* 0x000f22000c1e9100 */
[----:B0-----:R-:W-:Y:S01]  /*0650*/  FMUL R13, R0, R15 ;  /* 0x0000000f000d7220 */ /* 0x001fe20000400000 */
[----:B---3--:R-:W0:Y:S02]  /*0660*/  I2F.S8 R23, R23 ;  /* 0x0000001700177306 */ /* 0x008e240000001400 */
[----:B------:R-:W3:Y:S01]  /*0670*/  LDG.E.CONSTANT R15, desc[UR6][R4.64+-0x4] ;  /* 0xfffffc06040f7981 */ /* 0x000ee2000c1e9900 */
[----:B------:R-:W-:-:S03]  /*0680*/  FFMA R26, R10, R13, R27 ;  /* 0x0000000d0a1a7223 */ /* 0x000fc6000000001b */
[----:B------:R-:W5:Y:S01]  /*0690*/  LDG.E.U8.CONSTANT R13, desc[UR6][R6.64+0x14] ;  /* 0x00001406060d7981 */ /* 0x000f62000c1e9100 */
[C---:B------:R-:W-:Y:S01]  /*06a0*/  FMUL R28, R0.reuse, R25 ;  /* 0x00000019001c7220 */ /* 0x040fe20000400000 */
[----:B------:R1:W1:Y:S02]  /*06b0*/  I2F.S8 R27, R24 ;  /* 0x00000018001b7306 */ /* 0x0002640000001400 */
[----:B------:R-:W5:Y:S01]  /*06c0*/  LDG.E.U8.CONSTANT R10, desc[UR6][R6.64+0x15] ;  /* 0x00001506060a7981 */ /* 0x000f62000c1e9100 */
[----:B------:R-:W-:Y:S01]  /*06d0*/  FFMA R26, R17, R28, R26 ;  /* 0x0000001c111a7223 */ /* 0x000fe2000000001a */
[C---:B0-----:R-:W-:Y:S02]  /*06e0*/  FMUL R28, R0.reuse, R23 ;  /* 0x00000017001c7220 */ /* 0x041fe40000400000 */
[----:B------:R-:W5:Y:S02]  /*06f0*/  LDG.E.CONSTANT R17, desc[UR6][R4.64+0x4] ;  /* 0x0000040604117981 */ /* 0x000f64000c1e9900 */
[----:B------:R-:W0:Y:S02]  /*0700*/  I2F.S8 R25, R22 ;  /* 0x0000001600197306 */ /* 0x000e240000001400 */
[----:B------:R-:W5:Y:S04]  /*0710*/  LDG.E.U8.CONSTANT R23, desc[UR6][R6.64+0x16] ;  /* 0x0000160606177981 */ /* 0x000f68000c1e9100 */
[----:B-1----:R-:W5:Y:S01]  /*0720*/  LDG.E.U8.CONSTANT R24, desc[UR6][R6.64+0x17] ;  /* 0x0000170606187981 */ /* 0x002f62000c1e9100 */
[----:B------:R-:W-:Y:S01]  /*0730*/  FFMA R29, R21, R28, R26 ;  /* 0x0000001c151d7223 */ /* 0x000fe2000000001a */
[----:B------:R-:W-:-:S02]  /*0740*/  FMUL R27, R0, R27 ;  /* 0x0000001b001b7220 */ /* 0x000fc40000400000 */
[----:B------:R-:W5:Y:S02]  /*0750*/  LDG.E.CONSTANT R21, desc[UR6][R4.64+0x8] ;  /* 0x0000080604157981 */ /* 0x000f64000c1e9900 */
[----:B------:R-:W-:Y:S02]  /*0760*/  FFMA R26, R20, R27, R29 ;  /* 0x0000001b141a7223 */ /* 0x000fe4000000001d */
[----:B------:R-:W5:Y:S01]  /*0770*/  LDG.E.CONSTANT R20, desc[UR6][R4.64+0xc] ;  /* 0x00000c0604147981 */ /* 0x000f62000c1e9900 */
[----:B0-----:R-:W-:Y:S01]  /*0780*/  FMUL R25, R0, R25 ;  /* 0x0000001900197220 */ /* 0x001fe20000400000 */
[----:B------:R-:W0:Y:S02]  /*0790*/  I2F.S8 R29, R18 ;  /* 0x00000012001d7306 */ /* 0x000e240000001400 */
[----:B------:R-:W5:Y:S01]  /*07a0*/  LDG.E.CONSTANT R22, desc[UR6][R4.64+0x10] ;  /* 0x0000100604167981 */ /* 0x000f62000c1e9900 */
[----:B------:R-:W-:-:S03]  /*07b0*/  FFMA R27, R19, R25, R26 ;  /* 0x00000019131b7223 */ /* 0x000fc6000000001a */
[----:B------:R-:W5:Y:S04]  /*07c0*/  LDG.E.U8.CONSTANT R19, desc[UR6][R6.64+0x18] ;  /* 0x0000180606137981 */ /* 0x000f68000c1e9100 */
[----:B------:R-:W5:Y:S01]  /*07d0*/  LDG.E.CONSTANT R25, desc[UR6][R4.64+0x14] ;  /* 0x0000140604197981 */ /* 0x000f62000c1e9900 */
[----:B0-----:R-:W-:-:S04]  /*07e0*/  FMUL R26, R0, R29 ;  /* 0x0000001d001a7220 */ /* 0x001fc80000400000 */
[----:B------:R-:W-:Y:S02]  /*07f0*/  FFMA R26, R16, R26, R27 ;  /* 0x0000001a101a7223 */ /* 0x000fe4000000001b */
[----:B------:R-:W5:Y:S01]  /*0800*/  LDG.E.CONSTANT R16, desc[UR6][R4.64+0x18] ;  /* 0x0000180604107981 */ /* 0x000f62000c1e9900 */
[----:B------:R0:W1:Y:S03]  /*0810*/  I2F.S8 R29, R12 ;  /* 0x0000000c001d7306 */ /* 0x0000660000001400 */
[----:B0-----:R-:W5:Y:S01]  /*0820*/  LDG.E.U8.CONSTANT R12, desc[UR6][R6.64+0x1a] ;  /* 0x00001a06060c7981 */ /* 0x001f62000c1e9100 */
[----:B-1----:R-:W-:-:S04]  /*0830*/  FMUL R29, R0, R29 ;  /* 0x0000001d001d7220 */ /* 0x002fc80000400000 */
[----:B--2---:R-:W0:Y:S08]  /*0840*/  I2F.S8 R11, R11 ;  /* 0x0000000b000b7306 */ /* 0x004e300000001400 */
[----:B----4-:R1:W2:Y:S01]  /*0850*/  I2F.S8 R27, R8 ;  /* 0x00000008001b7306 */ /* 0x0102a20000001400 */
[----:B---3--:R-:W-:Y:S02]  /*0860*/  FFMA R29, R15, R29, R26 ;  /* 0x0000001d0f1d7223 */ /* 0x008fe4000000001a */
[----:B------:R-:W3:Y:S01]  /*0870*/  LDG.E.U8.CONSTANT R15, desc[UR6][R6.64+0x19] ;  /* 0x00001906060f7981 */ /* 0x000ee2000c1e9100 */
[----:B0-----:R-:W-:-:S04]  /*0880*/  FMUL R18, R0, R11 ;  /* 0x0000000b00127220 */ /* 0x001fc80000400000 */
[----:B-----5:R-:W0:Y:S01]  /*0890*/  I2F.S8 R13, R13 ;  /* 0x0000000d000d7306 */ /* 0x020e220000001400 */
[----:B-1----:R-:W4:Y:S01]  /*08a0*/  LDG.E.U8.CONSTANT R8, desc[UR6][R6.64+0x1b] ;  /* 0x00001b0606087981 */ /* 0x002f22000c1e9100 */
[----:B------:R-:W-:-:S03]  /*08b0*/  FFMA R14, R14, R18, R29 ;  /* 0x000000120e0e7223 */ /* 0x000fc6000000001d */
[----:B------:R-:W5:Y:S03]  /*08c0*/  LDG.E.U8.CONSTANT R11, desc[UR6][R6.64+0x1c] ;  /* 0x00001c06060b7981 */ /* 0x000f66000c1e9100 */
[----:B------:R1:W1:Y:S01]  /*08d0*/  I2F.S8 R29, R10 ;  /* 0x0000000a001d7306 */ /* 0x0002620000001400 */
[----:B--2---:R-:W-:Y:S01]  /*08e0*/  FMUL R27, R0, R27 ;  /* 0x0000001b001b7220 */ /* 0x004fe20000400000 */
[----:B------:R-:W2:Y:S03]  /*08f0*/  LDG.E.CONSTANT R18, desc[UR6][R4.64+0x24] ;  /* 0x0000240604127981 */ /* 0x000ea6000c1e9900 */
[----:B------:R-:W-:-:S03]  /*0900*/  FFMA R14, R17, R27, R14 ;  /* 0x0000001b110e7223 */ /* 0x000fc6000000000e */
[----:B------:R-:W1:Y:S01]  /*0910*/  I2F.S8 R23, R23 ;  /* 0x0000001700177306 */ /* 0x000e620000001400 */
[C---:B0-----:R-:W-:Y:S01]  /*0920*/  FMUL R17, R0.reuse, R13 ;  /* 0x0000000d00117220 */ /* 0x041fe20000400000 */
[----:B-1----:R-:W2:Y:S06]  /*0930*/  LDG.E.U8.CONSTANT R10, desc[UR6][R6.64+0x1e] ;  /* 0x00001e06060a7981 */ /* 0x002eac000c1e9100 */
[----:B------:R-:W0:Y:S01]  /*0940*/  I2F.S8 R27, R24 ;  /* 0x00000018001b7306 */ /* 0x000e220000001400 */
[----:B------:R-:W2:Y:S01]  /*0950*/  LDG.E.U8.CONSTANT R13, desc[UR6][R6.64+0x1d] ;  /* 0x00001d06060d7981 */ /* 0x000ea2000c1e9100 */
[----:B------:R-:W-:Y:S01]  /*0960*/  FFMA R21, R21, R17, R14 ;  /* 0x0000001115157223 */ /* 0x000fe2000000000e */
[----:B------:R-:W-:-:S02]  /*0970*/  FMUL R29, R0, R29 ;  /* 0x0000001d001d7220 */ /* 0x000fc40000400000 */
[----:B------:R-:W2:Y:S02]  /*0980*/  LDG.E.CONSTANT R14, desc[UR6][R4.64+0x1c] ;  /* 0x00001c06040e7981 */ /* 0x000ea4000c1e9900 */
[----:B------:R-:W-:Y:S01]  /*0990*/  FFMA R21, R20, R29, R21 ;  /* 0x0000001d14157223 */ /* 0x000fe20000000015 */
[----:B------:R-:W-:Y:S01]  /*09a0*/  FMUL R26, R0, R23 ;  /* 0x00000017001a7220 */ /* 0x000fe20000400000 */
[----:B------:R-:W2:Y:S01]  /*09b0*/  LDG.E.CONSTANT R17, desc[UR6][R4.64+0x20] ;  /* 0x0000200604117981 */ /* 0x000ea2000c1e9900 */
[----:B------:R-:W1:Y:S03]  /*09c0*/  I2F.S8 R19, R19 ;  /* 0x0000001300137306 */ /* 0x000e660000001400 */
[----:B------:R-:W2:Y:S01]  /*09d0*/  LDG.E.U8.CONSTANT R20, desc[UR6][R6.64+0x1f] ;  /* 0x00001f0606147981 */ /* 0x000ea2000c1e9100 */
[----:B------:R-:W-:Y:S01]  /*09e0*/  FFMA R26, R22, R26, R21 ;  /* 0x0000001a161a7223 */ /* 0x000fe20000000015 */
[----:B0-----:R-:W-:-:S02]  /*09f0*/  FMUL R27, R0, R27 ;  /* 0x0000001b001b7220 */ /* 0x001fc40000400000 */
[----:B------:R-:W2:Y:S02]  /*0a00*/  LDG.E.U8.CONSTANT R22, desc[UR6][R6.64+0x20] ;  /* 0x0000200606167981 */ /* 0x000ea4000c1e9100 */
[----:B------:R-:W-:Y:S02]  /*0a10*/  FFMA R27, R25, R27, R26 ;  /* 0x0000001b191b7223 */ /* 0x000fe4000000001a */
[----:B------:R-:W2:Y:S04]  /*0a20*/  LDG.E.CONSTANT R21, desc[UR6][R4.64+0x28] ;  /* 0x0000280604157981 */ /* 0x000ea8000c1e9900 */
[----:B------:R-:W2:Y:S04]  /*0a30*/  LDG.E.U8.CONSTANT R25, desc[UR6][R6.64+0x21] ;  /* 0x0000210606197981 */ /* 0x000ea8000c1e9100 */
[----:B------:R-:W2:Y:S01]  /*0a40*/  LDG.E.CONSTANT R23, desc[UR6][R4.64+0x2c] ;  /* 0x00002c0604177981 */ /* 0x000ea2000c1e9900 */
[----:B-1----:R-:W-:-:S03]  /*0a50*/  FMUL R29, R0, R19 ;  /* 0x00000013001d7220 */ /* 0x002fc60000400000 */
[----:B------:R-:W2:Y:S01]  /*0a60*/  LDG.E.CONSTANT R24, desc[UR6][R4.64+0x30] ;  /* 0x0000300604187981 */ /* 0x000ea2000c1e9900 */
[----:B------:R-:W-:-:S03]  /*0a70*/  FFMA R29, R16, R29, R27 ;  /* 0x0000001d101d7223 */ /* 0x000fc6000000001b */
[----:B------:R-:W2:Y:S04]  /*0a80*/  LDG.E.CONSTANT R26, desc[UR6][R4.64+0x34] ;  /* 0x00003406041a7981 */ /* 0x000ea8000c1e9900 */
[----:B------:R-:W2:Y:S04]  /*0a90*/  LDG.E.CONSTANT R27, desc[UR6][R4.64+0x38] ;  /* 0x00003806041b7981 */ /* 0x000ea8000c1e9900 */
[----:B------:R0:W2:Y:S01]  /*0aa0*/  LDG.E.CONSTANT R16, desc[UR6][R4.64+0x3c] ;  /* 0x00003c0604107981 */ /* 0x0000a2000c1e9900 */
[----:B------:R-:W1:Y:S02]  /*0ab0*/  I2F.S8 R19, R12 ;  /* 0x0000000c00137306 */ /* 0x000e640000001400 */
[----:B-1----:R-:W-:Y:S01]  /*0ac0*/  FMUL R19, R0, R19 ;  /* 0x0000001300137220 */ /* 0x002fe20000400000 */
[----:B------:R-:W-:-:S04]  /*0ad0*/  UIADD3 UR5, UPT, UPT, UR5, 0x1, URZ ;  /* 0x0000000105057890 */ /* 0x000fc8000fffe0ff */
[----:B------:R-:W-:Y:S01]  /*0ae0*/  UISETP.NE.AND UP0, UPT, UR5, URZ, UPT ;  /* 0x000000ff0500728c */ /* 0x000fe2000bf05270 */
[----:B0-----:R-:W-:Y:S01]  /*0af0*/  IADD3 R4, P0, PT, R4, 0x80, RZ ;  /* 0x0000008004047810 */ /* 0x001fe20007f1e0ff */
[----:B------:R-:W-:-:S03]  /*0b00*/  UIADD3 UR4, UPT, UPT, UR4, 0x22, URZ ;  /* 0x0000002204047890 */ /* 0x000fc6000fffe0ff */
[----:B------:R-:W-:Y:S01]  /*0b10*/  IADD3.X R5, PT, PT, RZ, R5, RZ, P0, !PT ;  /* 0x00000005ff057210 */ /* 0x000fe200007fe4ff */
[----:B---3--:R-:W0:Y:S08]  /*0b20*/  I2F.S8 R15, R15 ;  /* 0x0000000f000f7306 */ /* 0x008e300000001400 */
[----:B----4-:R-:W1:Y:S08]  /*0b30*/  I2F.S8 R8, R8 ;  /* 0x0000000800087306 */ /* 0x010e700000001400 */
[----:B-----5:R-:W3:Y:S01]  /*0b40*/  I2F.S8 R11, R11 ;  /* 0x0000000b000b7306 */ /* 0x020ee20000001400 */
[----:B0-----:R-:W-:-:S07]  /*0b50*/  FMUL R6, R0, R15 ;  /* 0x0000000f00067220 */ /* 0x001fce0000400000 */
[----:B--2---:R-:W-:Y:S08]  /*0b60*/  I2F.S8 R7, R10 ;  /* 0x0000000a00077306 */ /* 0x004ff00000001400 */
[----:B------:R-:W0:Y:S01]  /*0b70*/  I2F.S8 R13, R13 ;  /* 0x0000000d000d7306 */ /* 0x000e220000001400 */
[----:B------:R-:W-:-:S04]  /*0b80*/  FFMA R6, R14, R6, R29 ;  /* 0x000000060e067223 */ /* 0x000fc8000000001d */
[----:B------:R-:W-:Y:S01]  /*0b90*/  FFMA R17, R17, R19, R6 ;  /* 0x0000001311117223 */ /* 0x000fe20000000006 */
[----:B-1----:R-:W-:Y:S02]  /*0ba0*/  FMUL R6, R0, R8 ;  /* 0x0000000800067220 */ /* 0x002fe40000400000 */
[----:B------:R-:W1:Y:S02]  /*0bb0*/  I2F.S8 R15, R20 ;  /* 0x00000014000f7306 */ /* 0x000e640000001400 */
[----:B------:R-:W-:Y:S01]  /*0bc0*/  FFMA R6, R18, R6, R17 ;  /* 0x0000000612067223 */ /* 0x000fe20000000011 */
[C---:B---3--:R-:W-:Y:S01]  /*0bd0*/  FMUL R8, R0.reuse, R11 ;  /* 0x0000000b00087220 */ /* 0x048fe20000400000 */
[----:B0-----:R-:W-:-:S04]  /*0be0*/  FMUL R13, R0, R13 ;  /* 0x0000000d000d7220 */ /* 0x001fc80000400000 */
[----:B------:R-:W0:Y:S01]  /*0bf0*/  I2F.S8 R11, R22 ;  /* 0x00000016000b7306 */ /* 0x000e220000001400 */
[----:B------:R-:W-:Y:S01]  /*0c00*/  FFMA R6, R21, R8, R6 ;  /* 0x0000000815067223 */ /* 0x000fe20000000006 */
[----:B------:R-:W-:-:S06]  /*0c10*/  FMUL R7, R0, R7 ;  /* 0x0000000700077220 */ /* 0x000fcc0000400000 */
[----:B------:R-:W2:Y:S01]  /*0c20*/  I2F.S8 R25, R25 ;  /* 0x0000001900197306 */ /* 0x000ea20000001400 */
[----:B------:R-:W-:Y:S01]  /*0c30*/  FFMA R13, R23, R13, R6 ;  /* 0x0000000d170d7223 */ /* 0x000fe20000000006 */
[----:B-1----:R-:W-:-:S03]  /*0c40*/  FMUL R15, R0, R15 ;  /* 0x0000000f000f7220 */ /* 0x002fc60000400000 */
[----:B------:R-:W-:Y:S01]  /*0c50*/  FFMA R7, R24, R7, R13 ;  /* 0x0000000718077223 */ /* 0x000fe2000000000d */
[----:B0-----:R-:W-:-:S03]  /*0c60*/  FMUL R11, R0, R11 ;  /* 0x0000000b000b7220 */ /* 0x001fc60000400000 */
[----:B------:R-:W-:-:S04]  /*0c70*/  FFMA R26, R26, R15, R7 ;  /* 0x0000000f1a1a7223 */ /* 0x000fc80000000007 */
[----:B------:R-:W-:Y:S01]  /*0c80*/  FFMA R11, R27, R11, R26 ;  /* 0x0000000b1b0b7223 */ /* 0x000fe2000000001a */
[----:B--2---:R-:W-:-:S04]  /*0c90*/  FMUL R0, R0, R25 ;  /* 0x0000001900007220 */ /* 0x004fc80000400000 */
[----:B------:R-:W-:Y:S01]  /*0ca0*/  FFMA R11, R16, R0, R11 ;  /* 0x00000000100b7223 */ /* 0x000fe2000000000b */
[----:B------:R-:W-:Y:S06]  /*0cb0*/  BRA.U UP0, `(.L_x_14) ;  /* 0xfffffff500547547 */ /* 0x000fec000b83ffff */
.L_x_13:
[----:B------:R-:W-:Y:S01]  /*0cc0*/  STG.E desc[UR6][R2.64], R11 ;  /* 0x0000000b02007986 */ /* 0x000fe2000c101906 */
[----:B------:R-:W-:Y:S05]  /*0cd0*/  EXIT ;  /* 0x000000000000794d */ /* 0x000fea0003800000 */
.L_x_15:
        /* <DEDUP_REMOVED lines=10> */
.L_x_21:


//--------------------- .text.quant_matmul_q4_0_f32 --------------------------
	.section	.text.quant_matmul_q4_0_f32,"ax",@progbits
	.align	128
        .global         quant_matmul_q4_0_f32
        .type           quant_matmul_q4_0_f32,@function
        .size           quant_matmul_q4_0_f32,(.L_x_22 - quant_matmul_q4_0_f32)
        .other          quant_matmul_q4_0_f32,@"STO_CUDA_ENTRY STV_DEFAULT"
quant_matmul_q4_0_f32:
.text.quant_matmul_q4_0_f32:
        /* <DEDUP_REMOVED lines=23> */
[----:B------:R-:W-:-:S06]  /*0170*/  USHF.R.U32.HI UR4, URZ, 0x5, UR5 ;  /* 0x00000005ff047899 */ /* 0x000fcc0008011605 */
[----:B------:R-:W-:Y:S01]  /*0180*/  IMAD R6, R7, UR4, RZ ;  /* 0x0000000407067c24 */ /* 0x000fe2000f8e02ff */
[----:B------:R-:W1:Y:S01]  /*0190*/  LDC.64 R8, c[0x0][0x388] ;  /* 0x0000e200ff087b82 */ /* 0x000e620000000a00 */
[----:B------:R-:W-:Y:S01]  /*01a0*/  IMAD R7, R0, UR5, RZ ;  /* 0x0000000500077c24 */ /* 0x000fe2000f8e02ff */
[----:B------:R-:W-:Y:S01]  /*01b0*/  UIADD3 UR4, UPT, UPT, -UR4, URZ, URZ ;  /* 0x000000ff04047290 */ /* 0x000fe2000fffe1ff */
[----:B------:R-:W-:Y:S02]  /*01c0*/  IMAD R11, R6, 0x12, RZ ;  /* 0x00000012060b7824 */ /* 0x000fe400078e02ff */
[----:B0-----:R-:W-:-:S03]  /*01d0*/  IMAD.WIDE.U32 R4, R7, 0x4, R4 ;  /* 0x0000000407047825 */ /* 0x001fc600078e0004 */
[----:B------:R-:W-:Y:S02]  /*01e0*/  IADD3 R4, P2, PT, R4, 0x40, RZ ;  /* 0x0000004004047810 */ /* 0x000fe40007f5e0ff */
[----:B-1----:R-:W-:Y:S02]  /*01f0*/  IADD3 R6, P0, PT, R11, R8, RZ ;  /* 0x000000080b067210 */ /* 0x002fe40007f1e0ff */
[----:B------:R-:W-:Y:S02]  /*0200*/  IADD3.X R5, PT, PT, RZ, R5, RZ, P2, !PT ;  /* 0x00000005ff057210 */ /* 0x000fe400017fe4ff */
[----:B------:R-:W-:-:S04]  /*0210*/  IADD3 R6, P1, PT, R6, 0x8, RZ ;  /* 0x0000000806067810 */ /* 0x000fc80007f3e0ff */
[----:B------:R-:W-:Y:S01]  /*0220*/  IADD3.X R7, PT, PT, RZ, RZ, R9, P1, P0 ;  /* 0x000000ffff077210 */ /* 0x000fe20000fe0409 */
[----:B------:R-:W-:-:S08]  /*0230*/  IMAD.MOV.U32 R9, RZ, RZ, RZ ;  /* 0x000000ffff097224 */ /* 0x000fd000078e00ff */
.L_x_17:
[----:B------:R-:W2:Y:S04]  /*0240*/  LDG.E.U8.CONSTANT R8, desc[UR6][R6.64+-0x6] ;  /* 0xfffffa0606087981 */ /* 0x000ea8000c1e9100 */
[----:B------:R-:W3:Y:S04]  /*0250*/  LDG.E.U16.CONSTANT R0, desc[UR6][R6.64+-0x8] ;  /* 0xfffff80606007981 */ /* 0x000ee8000c1e9500 */
[----:B------:R-:W4:Y:S04]  /*0260*/  LDG.E.CONSTANT R10, desc[UR6][R4.64+-0x40] ;  /* 0xffffc006040a7981 */ /* 0x000f28000c1e9900 */
[----:B------:R-:W5:Y:S04]  /*0270*/  LDG.E.U8.CONSTANT R16, desc[UR6][R6.64+-0x5] ;  /* 0xfffffb0606107981 */ /* 0x000f68000c1e9100 */
[----:B------:R-:W5:Y:S04]  /*0280*/  LDG.E.CONSTANT R20, desc[UR6][R4.64+-0x3c] ;  /* 0xffffc40604147981 */ /* 0x000f68000c1e9900 */
[----:B------:R-:W5:Y:S04]  /*0290*/  LDG.E.CONSTANT R11, desc[UR6][R4.64+-0x38] ;  /* 0xffffc806040b7981 */ /* 0x000f68000c1e9900 */
[----:B------:R-:W5:Y:S04]  /*02a0*/  LDG.E.U8.CONSTANT R13, desc[UR6][R6.64+-0x4] ;  /* 0xfffffc06060d7981 */ /* 0x000f68000c1e9100 */
[----:B------:R-:W5:Y:S04]  /*02b0*/  LDG.E.CONSTANT R12, desc[UR6][R4.64+-0x34] ;  /* 0xffffcc06040c7981 */ /* 0x000f68000c1e9900 */
[----:B------:R-:W5:Y:S04]  /*02c0*/  LDG.E.U8.CONSTANT R17, desc[UR6][R6.64+-0x3] ;  /* 0xfffffd0606117981 */ /* 0x000f68000c1e9100 */
[----:B------:R-:W5:Y:S04]  /*02d0*/  LDG.E.CONSTANT R14, desc[UR6][R4.64+-0x30] ;  /* 0xffffd006040e7981 */ /* 0x000f68000c1e9900 */
[----:B------:R-:W5:Y:S04]  /*02e0*/  LDG.E.CONSTANT R15, desc[UR6][R4.64+-0x2c] ;  /* 0xffffd406040f7981 */ /* 0x000f68000c1e9900 */
[----:B------:R-:W5:Y:S04]  /*02f0*/  LDG.E.CONSTANT R18, desc[UR6][R4.64+-0x28] ;  /* 0xffffd80604127981 */ /* 0x000f68000c1e9900 */
[----:B------:R-:W5:Y:S04]  /*0300*/  LDG.E.CONSTANT R19, desc[UR6][R4.64+-0x24] ;  /* 0xffffdc0604137981 */ /* 0x000f68000c1e9900 */
[----:B------:R-:W5:Y:S04]  /*0310*/  LDG.E.U8.CONSTANT R24, desc[UR6][R6.64+-0x2] ;  /* 0xfffffe0606187981 */ /* 0x000f68000c1e9100 */
[----:B------:R-:W5:Y:S04]  /*0320*/  LDG.E.CONSTANT R22, desc[UR6][R4.64+-0x20] ;  /* 0xffffe00604167981 */ /* 0x000f68000c1e9900 */
[----:B------:R-:W5:Y:S01]  /*0330*/  LDG.E.CONSTANT R25, desc[UR6][R4.64+-0x1c] ;  /* 0xffffe40604197981 */ /* 0x000f62000c1e9900 */
[----:B--2---:R-:W-:-:S02]  /*0340*/  LOP3.LUT R21, R8, 0xf, RZ, 0xc0, !PT ;  /* 0x0000000f08157812 */ /* 0x004fc400078ec0ff */
[----:B------:R-:W-:Y:S02]  /*0350*/  LEA.HI R23, R8, 0xfffffff8, RZ, 0x1c ;  /* 0xfffffff808177811 */ /* 0x000fe400078fe0ff */
[----:B------:R-:W-:Y:S01]  /*0360*/  IADD3 R21, PT, PT, R21, -0x8, RZ ;  /* 0xfffffff815157810 */ /* 0x000fe20007ffe0ff */
[----:B------:R-:W2:Y:S01]  /*0370*/  LDG.E.U8.CONSTANT R8, desc[UR6][R6.64+-0x1] ;  /* 0xffffff0606087981 */ /* 0x000ea2000c1e9100 */
[----:B---3--:R-:W-:Y:S02]  /*0380*/  HADD2.F32 R0, -RZ, R0.H0_H0 ;  /* 0x20000000ff007230 */ /* 0x008fe40000004100 */
[----:B------:R-:W-:Y:S02]  /*0390*/  I2FP.F32.S32 R21, R21 ;  /* 0x0000001500157245 */ /* 0x000fe40000201400 */
[----:B------:R-:W-:-:S03]  /*03a0*/  I2FP.F32.S32 R23, R23 ;  /* 0x0000001700177245 */ /* 0x000fc60000201400 */
[----:B------:R-:W-:-:S04]  /*03b0*/  FMUL R26, R0, R21 ;  /* 0x00000015001a7220 */ /* 0x000fc80000400000 */
[----:B----4-:R-:W-:Y:S01]  /*03c0*/  FFMA R10, R26, R10, R9 ;  /* 0x0000000a1a0a7223 */ /* 0x010fe20000000009 */
[----:B-----5:R-:W-:Y:S01]  /*03d0*/  LOP3.LUT R9, R16, 0xf, RZ, 0xc0, !PT ;  /* 0x0000000f10097812 */ /* 0x020fe200078ec0ff */
[----:B------:R-:W-:-:S04]  /*03e0*/  FMUL R23, R0, R23 ;  /* 0x0000001700177220 */ /* 0x000fc80000400000 */
[----:B------:R-:W-:Y:S02]  /*03f0*/  VIADD R21, R9, 0xfffffff8 ;  /* 0xfffffff809157836 */ /* 0x000fe40000000000 */
[----:B------:R-:W-:Y:S01]  /*0400*/  FFMA R20, R23, R20, R10 ;  /* 0x0000001417147223 */ /* 0x000fe2000000000a */
[----:B------:R-:W3:Y:S01]  /*0410*/  LDG.E.CONSTANT R9, desc[UR6][R4.64+-0x18] ;  /* 0xffffe80604097981 */ /* 0x000ee2000c1e9900 */
[----:B------:R-:W-:-:S03]  /*0420*/  LEA.HI R16, R16, 0xfffffff8, RZ, 0x1c ;  /* 0xfffffff810107811 */ /* 0x000fc600078fe0ff */
[----:B------:R-:W4:Y:S01]  /*0430*/  LDG.E.U8.CONSTANT R10, desc[UR6][R6.64] ;  /* 0x00000006060a7981 */ /* 0x000f22000c1e9100 */
[----:B------:R-:W-:Y:S02]  /*0440*/  I2FP.F32.S32 R21, R21 ;  /* 0x0000001500157245 */ /* 0x000fe40000201400 */
[----:B------:R-:W-:-:S03]  /*0450*/  I2FP.F32.S32 R23, R16 ;  /* 0x0000001000177245 */ /* 0x000fc60000201400 */
[C---:B------:R-:W-:Y:S02]  /*0460*/  FMUL R21, R0.reuse, R21 ;  /* 0x0000001500157220 */ /* 0x040fe40000400000 */
[----:B------:R-:W-:Y:S02]  /*0470*/  FMUL R23, R0, R23 ;  /* 0x0000001700177220 */ /* 0x000fe40000400000 */
[----:B------:R-:W-:Y:S01]  /*0480*/  FFMA R20, R21, R11, R20 ;  /* 0x0000000b15147223 */ /* 0x000fe20000000014 */
[----:B------:R-:W-:Y:S01]  /*0490*/  LOP3.LUT R16, R13, 0xf, RZ, 0xc0, !PT ;  /* 0x0000000f0d107812 */ /* 0x000fe200078ec0ff */
[----:B------:R-:W5:Y:S02]  /*04a0*/  LDG.E.CONSTANT R11, desc[UR6][R4.64+-0x14] ;  /* 0xffffec06040b7981 */ /* 0x000f64000c1e9900 */
[----:B------:R-:W-:Y:S01]  /*04b0*/  FFMA R23, R23, R12, R20 ;  /* 0x0000000c17177223 */ /* 0x000fe20000000014 */
[----:B------:R-:W-:Y:S01]  /*04c0*/  LEA.HI R20, R13, 0xfffffff8, RZ, 0x1c ;  /* 0xfffffff80d147811 */ /* 0x000fe200078fe0ff */
[----:B------:R-:W5:Y:S01]  /*04d0*/  LDG.E.CONSTANT R12, desc[UR6][R4.64+-0x10] ;  /* 0xfffff006040c7981 */ /* 0x000f62000c1e9900 */
[----:B------:R-:W-:-:S03]  /*04e0*/  IADD3 R16, PT, PT, R16, -0x8, RZ ;  /* 0xfffffff810107810 */ /* 0x000fc60007ffe0ff */
[----:B------:R-:W5:Y:S01]  /*04f0*/  LDG.E.U8.CONSTANT R13, desc[UR6][R6.64+0x1] ;  /* 0x00000106060d7981 */ /* 0x000f62000c1e9100 */
[----:B------:R-:W-:Y:S02]  /*0500*/  I2FP.F32.S32 R21, R16 ;  /* 0x0000001000157245 */ /* 0x000fe40000201400 */
[----:B------:R-:W-:Y:S02]  /*0510*/  I2FP.F32.S32 R27, R20 ;  /* 0x00000014001b7245 */ /* 0x000fe40000201400 */
[----:B------:R-:W-:Y:S01]  /*0520*/  LOP3.LUT R20, R17, 0xf, RZ, 0xc0, !PT ;  /* 0x0000000f11147812 */ /* 0x000fe200078ec0ff */
[----:B------:R-:W-:-:S04]  /*0530*/  FMUL R16, R0, R21 ;  /* 0x0000001500107220 */ /* 0x000fc80000400000 */
[----:B------:R-:W-:Y:S01]  /*0540*/  FFMA R21, R16, R14, R23 ;  /* 0x0000000e10157223 */ /* 0x000fe20000000017 */
[----:B------:R-:W-:Y:S02]  /*0550*/  VIADD R20, R20, 0xfffffff8 ;  /* 0xfffffff814147836 */ /* 0x000fe40000000000 */
[----:B------:R-:W-:Y:S01]  /*0560*/  FMUL R16, R0, R27 ;  /* 0x0000001b00107220 */ /* 0x000fe20000400000 */
[----:B------:R-:W5:Y:S01]  /*0570*/  LDG.E.CONSTANT R14, desc[UR6][R4.64+-0xc] ;  /* 0xfffff406040e7981 */ /* 0x000f62000c1e9900 */
[----:B------:R-:W-:Y:S02]  /*0580*/  LEA.HI R23, R17, 0xfffffff8, RZ, 0x1c ;  /* 0xfffffff811177811 */ /* 0x000fe400078fe0ff */
[----:B------:R-:W-:Y:S01]  /*0590*/  FFMA R21, R16, R15, R21 ;  /* 0x0000000f10157223 */ /* 0x000fe20000000015 */
[----:B------:R-:W-:Y:S01]  /*05a0*/  I2FP.F32.S32 R17, R20 ;  /* 0x0000001400117245 */ /* 0x000fe20000201400 */
[----:B------:R-:W5:Y:S01]  /*05b0*/  LDG.E.CONSTANT R15, desc[UR6][R4.64+-0x8] ;  /* 0xfffff806040f7981 */ /* 0x000f62000c1e9900 */
[----:B------:R-:W-:-:S03]  /*05c0*/  I2FP.F32.S32 R23, R23 ;  /* 0x0000001700177245 */ /* 0x000fc60000201400 */
[----:B------:R-:W5:Y:S01]  /*05d0*/  LDG.E.U8.CONSTANT R16, desc[UR6][R6.64+0x2] ;  /* 0x0000020606107981 */ /* 0x000f62000c1e9100 */
[----:B------:R-:W-:-:S03]  /*05e0*/  FMUL R20, R0, R17 ;  /* 0x0000001100147220 */ /* 0x000fc60000400000 */
[----:B------:R-:W5:Y:S01]  /*05f0*/  LDG.E.CONSTANT R17, desc[UR6][R4.64+-0x4] ;  /* 0xfffffc0604117981 */ /* 0x000f62000c1e9900 */
[----:B------:R-:W-:Y:S01]  /*0600*/  FFMA R21, R20, R18, R21 ;  /* 0x0000001214157223 */ /* 0x000fe20000000015 */
[----:B------:R-:W-:Y:S02]  /*0610*/  FMUL R20, R0, R23 ;  /* 0x0000001700147220 */ /* 0x000fe40000400000 */
[----:B------:R-:W5:Y:S02]  /*0620*/  LDG.E.U8.CONSTANT R18, desc[UR6][R6.64+0x3] ;  /* 0x0000030606127981 */ /* 0x000f64000c1e9100 */
[----:B------:R-:W-:Y:S01]  /*0630*/  FFMA R23, R20, R19, R21 ;  /* 0x0000001314177223 */ /* 0x000fe20000000015 */
[----:B------:R-:W-:Y:S01]  /*0640*/  LOP3.LUT R19, R24, 0xf, RZ, 0xc0, !PT ;  /* 0x0000000f18137812 */ /* 0x000fe200078ec0ff */
[----:B------:R-:W5:Y:S03]  /*0650*/  LDG.E.CONSTANT R21, desc[UR6][R4.64] ;  /* 0x0000000604157981 */ /* 0x000f66000c1e9900 */
[----:B------:R-:W-:Y:S01]  /*0660*/  IADD3 R19, PT, PT, R19, -0x8, RZ ;  /* 0xfffffff813137810 */ /* 0x000fe20007ffe0ff */
[----:B------:R-:W5:Y:S03]  /*0670*/  LDG.E.CONSTANT R20, desc[UR6][R4.64+0x4] ;  /* 0x0000040604147981 */ /* 0x000f66000c1e9900 */
[----:B------:R-:W-:-:S05]  /*0680*/  I2FP.F32.S32 R19, R19 ;  /* 0x0000001300137245 */ /* 0x000fca0000201400 */
[----:B------:R-:W-:Y:S02]  /*0690*/  FMUL R26, R0, R19 ;  /* 0x00000013001a7220 */ /* 0x000fe40000400000 */
[----:B------:R-:W5:Y:S02]  /*06a0*/  LDG.E.CONSTANT R19, desc[UR6][R4.64+0x8] ;  /* 0x0000080604137981 */ /* 0x000f64000c1e9900 */
[----:B------:R-:W-:Y:S02]  /*06b0*/  FFMA R29, R26, R22, R23 ;  /* 0x000000161a1d7223 */ /* 0x000fe40000000017 */
[----:B------:R-:W5:Y:S01]  /*06c0*/  LDG.E.U8.CONSTANT R22, desc[UR6][R6.64+0x4] ;  /* 0x0000040606167981 */ /* 0x000f62000c1e9100 */
[----:B------:R-:W-:-:S03]  /*06d0*/  LEA.HI R24, R24, 0xfffffff8, RZ, 0x1c ;  /* 0xfffffff818187811 */ /* 0x000fc600078fe0ff */
[----:B------:R-:W5:Y:S01]  /*06e0*/  LDG.E.CONSTANT R23, desc[UR6][R4.64+0xc] ;  /* 0x00000c0604177981 */ /* 0x000f62000c1e9900 */
[----:B------:R-:W-:-:S05]  /*06f0*/  I2FP.F32.S32 R27, R24 ;  /* 0x00000018001b7245 */ /* 0x000fca0000201400 */
[----:B------:R-:W-:-:S04]  /*0700*/  FMUL R24, R0, R27 ;  /* 0x0000001b00187220 */ /* 0x000fc80000400000 */
[----:B------:R-:W-:Y:S02]  /*0710*/  FFMA R26, R24, R25, R29 ;  /* 0x00000019181a7223 */ /* 0x000fe4000000001d */
[----:B------:R-:W5:Y:S01]  /*0720*/  LDG.E.CONSTANT R24, desc[UR6][R4.64+0x10] ;  /* 0x0000100604187981 */ /* 0x000f62000c1e9900 */
[----:B--2---:R-:W-:-:S05]  /*0730*/  LOP3.LUT R25, R8, 0xf, RZ, 0xc0, !PT ;  /* 0x0000000f08197812 */ /* 0x004fca00078ec0ff */
[----:B------:R-:W-:-:S05]  /*0740*/  VIADD R25, R25, 0xfffffff8 ;  /* 0xfffffff819197836 */ /* 0x000fca0000000000 */
[----:B------:R-:W-:-:S05]  /*0750*/  I2FP.F32.S32 R25, R25 ;  /* 0x0000001900197245 */ /* 0x000fca0000201400 */
[----:B------:R-:W-:Y:S01]  /*0760*/  FMUL R25, R0, R25 ;  /* 0x0000001900197220 */ /* 0x000fe20000400000 */
[----:B------:R-:W-:-:S03]  /*0770*/  LEA.HI R8, R8, 0xfffffff8, RZ, 0x1c ;  /* 0xfffffff808087811 */ /* 0x000fc600078fe0ff */
[----:B---3--:R-:W-:Y:S01]  /*0780*/  FFMA R26, R25, R9, R26 ;  /* 0x00000009191a7223 */ /* 0x008fe2000000001a */
[----:B----4-:R-:W-:Y:S02]  /*0790*/  LOP3.LUT R25, R10, 0xf, RZ, 0xc0, !PT ;  /* 0x0000000f0a197812 */ /* 0x010fe400078ec0ff */
[----:B------:R-:W-:Y:S02]  /*07a0*/  I2FP.F32.S32 R9, R8 ;  /* 0x0000000800097245 */ /* 0x000fe40000201400 */
[----:B------:R-:W-:-:S03]  /*07b0*/  IADD3 R25, PT, PT, R25, -0x8, RZ ;  /* 0xfffffff819197810 */ /* 0x000fc60007ffe0ff */
[----:B------:R-:W-:Y:S01]  /*07c0*/  FMUL R9, R0, R9 ;  /* 0x0000000900097220 */ /* 0x000fe20000400000 */
[----:B------:R-:W-:-:S03]  /*07d0*/  I2FP.F32.S32 R25, R25 ;  /* 0x0000001900197245 */ /* 0x000fc60000201400 */
[----:B-----5:R-:W-:Y:S02]  /*07e0*/  FFMA R11, R9, R11, R26 ;  /* 0x0000000b090b7223 */ /* 0x020fe4000000001a */
[----:B------:R-:W-:Y:S01]  /*07f0*/  FMUL R8, R0, R25 ;  /* 0x0000001900087220 */ /* 0x000fe20000400000 */
[----:B------:R-:W-:Y:S01]  /*0800*/  LEA.HI R10, R10, 0xfffffff8, RZ, 0x1c ;  /* 0xfffffff80a0a7811 */ /* 0x000fe200078fe0ff */
[----:B------:R-:W2:Y:S02]  /*0810*/  LDG.E.U8.CONSTANT R9, desc[UR6][R6.64+0x5] ;  /* 0x0000050606097981 */ /* 0x000ea4000c1e9100 */
[----:B------:R-:W-:Y:S01]  /*0820*/  FFMA R11, R8, R12, R11 ;  /* 0x0000000c080b7223 */ /* 0x000fe2000000000b */
[----:B------:R-:W-:Y:S01]  /*0830*/  I2FP.F32.S32 R25, R10 ;  /* 0x0000000a00197245 */ /* 0x000fe20000201400 */
[----:B------:R-:W3:Y:S01]  /*0840*/  LDG.E.CONSTANT R8, desc[UR6][R4.64+0x14] ;  /* 0x0000140604087981 */ /* 0x000ee2000c1e9900 */
[----:B------:R-:W-:-:S05]  /*0850*/  LOP3.LUT R12, R13, 0xf, RZ, 0xc0, !PT ;  /* 0x0000000f0d0c7812 */ /* 0x000fca00078ec0ff */
[----:B------:R-:W-:Y:S02]  /*0860*/  VIADD R12, R12, 0xfffffff8 ;  /* 0xfffffff80c0c7836 */ /* 0x000fe40000000000 */
[----:B------:R-:W-:Y:S01]  /*0870*/  FMUL R10, R0, R25 ;  /* 0x00000019000a7220 */ /* 0x000fe20000400000 */
[----:B------:R-:W-:Y:S02]  /*0880*/  LEA.HI R13, R13, 0xfffffff8, RZ, 0x1c ;  /* 0xfffffff80d0d7811 */ /* 0x000fe400078fe0ff */
[----:B------:R-:W-:Y:S02]  /*0890*/  I2FP.F32.S32 R25, R12 ;  /* 0x0000000c00197245 */ /* 0x000fe40000201400 */
[----:B------:R-:W-:Y:S01]  /*08a0*/  I2FP.F32.S32 R13, R13 ;  /* 0x0000000d000d7245 */ /* 0x000fe20000201400 */
[----:B------:R-:W-:Y:S02]  /*08b0*/  FFMA R14, R10, R14, R11 ;  /* 0x0000000e0a0e7223 */ /* 0x000fe4000000000b */
[C---:B------:R-:W-:Y:S01]  /*08c0*/  FMUL R25, R0.reuse, R25 ;  /* 0x0000001900197220 */ /* 0x040fe20000400000 */
[----:B------:R-:W4:Y:S01]  /*08d0*/  LDG.E.U8.CONSTANT R10, desc[UR6][R6.64+0x6] ;  /* 0x00000606060a7981 */ /* 0x000f22000c1e9100 */
[----:B------:R-:W-:-:S02]  /*08e0*/  FMUL R12, R0, R13 ;  /* 0x0000000d000c7220 */ /* 0x000fc40000400000 */
[----:B------:R-:W-:Y:S01]  /*08f0*/  FFMA R15, R25, R15, R14 ;  /* 0x0000000f190f7223 */ /* 0x000fe2000000000e */
[----:B------:R-:W5:Y:S01]  /*0900*/  LDG.E.CONSTANT R11, desc[UR6][R4.64+0x18] ;  /* 0x00001806040b7981 */ /* 0x000f62000c1e9900 */
[----:B------:R-:W-:-:S03]  /*0910*/  LOP3.LUT R14, R16, 0xf, RZ, 0xc0, !PT ;  /* 0x0000000f100e7812 */ /* 0x000fc600078ec0ff */
[----:B------:R-:W5:Y:S01]  /*0920*/  LDG.E.CONSTANT R13, desc[UR6][R4.64+0x1c] ;  /* 0x00001c06040d7981 */ /* 0x000f62000c1e9900 */
[----:B------:R-:W-:Y:S01]  /*0930*/  IADD3 R14, PT, PT, R14, -0x8, RZ ;  /* 0xfffffff80e0e7810 */ /* 0x000fe20007ffe0ff */
[----:B------:R-:W-:Y:S02]  /*0940*/  FFMA R26, R12, R17, R15 ;  /* 0x000000110c1a7223 */ /* 0x000fe4000000000f */
[----:B------:R-:W5:Y:S01]  /*0950*/  LDG.E.U8.CONSTANT R12, desc[UR6][R6.64+0x7] ;  /* 0x00000706060c7981 */ /* 0x000f62000c1e9100 */
[----:B------:R-:W-:Y:S02]  /*0960*/  I2FP.F32.S32 R15, R14 ;  /* 0x0000000e000f7245 */ /* 0x000fe40000201400 */
[----:B------:R-:W-:Y:S01]  /*0970*/  LOP3.LUT R25, R18, 0xf, RZ, 0xc0, !PT ;  /* 0x0000000f12197812 */ /* 0x000fe200078ec0ff */
[----:B------:R-:W5:Y:S01]  /*0980*/  LDG.E.CONSTANT R14, desc[UR6][R4.64+0x20] ;  /* 0x00002006040e7981 */ /* 0x000f62000c1e9900 */
[----:B------:R-:W-:Y:S01]  /*0990*/  LEA.HI R16, R16, 0xfffffff8, RZ, 0x1c ;  /* 0xfffffff810107811 */ /* 0x000fe200078fe0ff */
[----:B------:R-:W-:-:S02]  /*09a0*/  FMUL R15, R0, R15 ;  /* 0x0000000f000f7220 */ /* 0x000fc40000400000 */
[----:B------:R-:W-:Y:S01]  /*09b0*/  VIADD R25, R25, 0xfffffff8 ;  /* 0xfffffff819197836 */ /* 0x000fe20000000000 */
[----:B------:R-:W-:Y:S01]  /*09c0*/  I2FP.F32.S32 R17, R16 ;  /* 0x0000001000117245 */ /* 0x000fe20000201400 */
[----:B------:R-:W-:Y:S01]  /*09d0*/  FFMA R26, R15, R21, R26 ;  /* 0x000000150f1a7223 */ /* 0x000fe2000000001a */
[----:B------:R-:W5:Y:S02]  /*09e0*/  LDG.E.CONSTANT R16, desc[UR6][R4.64+0x24] ;  /* 0x0000240604107981 */ /* 0x000f64000c1e9900 */
[----:B------:R-:W-:Y:S01]  /*09f0*/  I2FP.F32.S32 R25, R25 ;  /* 0x0000001900197245 */ /* 0x000fe20000201400 */
[----:B------:R-:W-:Y:S01]  /*0a00*/  FMUL R17, R0, R17 ;  /* 0x0000001100117220 */ /* 0x000fe20000400000 */
[----:B------:R-:W5:Y:S01]  /*0a10*/  LDG.E.U8.CONSTANT R15, desc[UR6][R6.64+0x8] ;  /* 0x00000806060f7981 */ /* 0x000f62000c1e9100 */
[----:B------:R-:W-:Y:S02]  /*0a20*/  LEA.HI R18, R18, 0xfffffff8, RZ, 0x1c ;  /* 0xfffffff812127811 */ /* 0x000fe400078fe0ff */
[----:B------:R-:W-:Y:S01]  /*0a30*/  FFMA R20, R17, R20, R26 ;  /* 0x0000001411147223 */ /* 0x000fe2000000001a */
[----:B------:R-:W-:Y:S01]  /*0a40*/  FMUL R25, R0, R25 ;  /* 0x0000001900197220 */ /* 0x000fe20000400000 */
[----:B------:R-:W5:Y:S01]  /*0a50*/  LDG.E.CONSTANT R17, desc[UR6][R4.64+0x28] ;  /* 0x0000280604117981 */ /* 0x000f62000c1e9900 */
[----:B------:R-:W-:-:S02]  /*0a60*/  I2FP.F32.S32 R21, R18 ;  /* 0x0000001200157245 */ /* 0x000fc40000201400 */
[----:B------:R-:W-:Y:S01]  /*0a70*/  FFMA R25, R25, R19, R20 ;  /* 0x0000001319197223 */ /* 0x000fe20000000014 */
[----:B------:R-:W5:Y:S04]  /*0a80*/  LDG.E.CONSTANT R18, desc[UR6][R4.64+0x2c] ;  /* 0x00002c0604127981 */ /* 0x000f68000c1e9900 */
[----:B------:R-:W5:Y:S01]  /*0a90*/  LDG.E.U8.CONSTANT R19, desc[UR6][R6.64+0x9] ;  /* 0x0000090606137981 */ /* 0x000f62000c1e9100 */
[----:B------:R-:W-:Y:S01]  /*0aa0*/  FMUL R20, R0, R21 ;  /* 0x0000001500147220 */ /* 0x000fe20000400000 */
[----:B------:R-:W-:-:S03]  /*0ab0*/  LOP3.LUT R21, R22, 0xf, RZ, 0xc0, !PT ;  /* 0x0000000f16157812 */ /* 0x000fc600078ec0ff */
[----:B------:R-:W-:Y:S01]  /*0ac0*/  FFMA R25, R20, R23, R25 ;  /* 0x0000001714197223 */ /* 0x000fe20000000019 */
[----:B------:R-:W-:Y:S01]  /*0ad0*/  IADD3 R21, PT, PT, R21, -0x8, RZ ;  /* 0xfffffff815157810 */ /* 0x000fe20007ffe0ff */
[----:B------:R-:W5:Y:S03]  /*0ae0*/  LDG.E.CONSTANT R20, desc[UR6][R4.64+0x30] ;  /* 0x0000300604147981 */ /* 0x000f66000c1e9900 */
[----:B------:R-:W-:Y:S02]  /*0af0*/  I2FP.F32.S32 R23, R21 ;  /* 0x0000001500177245 */ /* 0x000fe40000201400 */
[----:B------:R-:W5:Y:S03]  /*0b00*/  LDG.E.CONSTANT R21, desc[UR6][R4.64+0x34] ;  /* 0x0000340604157981 */ /* 0x000f66000c1e9900 */
[----:B------:R-:W-:-:S02]  /*0b10*/  FMUL R26, R0, R23 ;  /* 0x00000017001a7220 */ /* 0x000fc40000400000 */
[----:B------:R-:W5:Y:S02]  /*0b20*/  LDG.E.CONSTANT R23, desc[UR6][R4.64+0x38] ;  /* 0x0000380604177981 */ /* 0x000f64000c1e9900 */
[----:B------:R-:W-:Y:S02]  /*0b30*/  FFMA R26, R26, R24, R25 ;  /* 0x000000181a1a7223 */ /* 0x000fe40000000019 */
[----:B------:R0:W5:Y:S01]  /*0b40*/  LDG.E.CONSTANT R24, desc[UR6][R4.64+0x3c] ;  /* 0x00003c0604187981 */ /* 0x000162000c1e9900 */
[----:B------:R-:W-:-:S04]  /*0b50*/  LEA.HI R22, R22, 0xfffffff8, RZ, 0x1c ;  /* 0xfffffff816167811 */ /* 0x000fc800078fe0ff */
[----:B------:R-:W-:-:S05]  /*0b60*/  I2FP.F32.S32 R25, R22 ;  /* 0x0000001600197245 */ /* 0x000fca0000201400 */
[----:B------:R-:W-:Y:S01]  /*0b70*/  FMUL R25, R0, R25 ;  /* 0x0000001900197220 */ /* 0x000fe20000400000 */
[----:B------:R-:W-:-:S04]  /*0b80*/  UIADD3 UR4, UPT, UPT, UR4, 0x1, URZ ;  /* 0x0000000104047890 */ /* 0x000fc8000fffe0ff */
[----:B------:R-:W-:Y:S01]  /*0b90*/  UISETP.NE.AND UP0, UPT, UR4, URZ, UPT ;  /* 0x000000ff0400728c */ /* 0x000fe2000bf05270 */
[----:B0-----:R-:W-:Y:S02]  /*0ba0*/  IADD3 R4, P1, PT, R4, 0x80, RZ ;  /* 0x0000008004047810 */ /* 0x001fe40007f3e0ff */
[----:B------:R-:W-:-:S03]  /*0bb0*/  IADD3 R6, P0, PT, R6, 0x12, RZ ;  /* 0x0000001206067810 */ /* 0x000fc60007f1e0ff */
[----:B------:R-:W-:Y:S01]  /*0bc0*/  IMAD.X R5, RZ, RZ, R5, P1 ;  /* 0x000000ffff057224 */ /* 0x000fe200008e0605 */
[----:B------:R-:W-:Y:S02]  /*0bd0*/  IADD3.X R7, PT, PT, RZ, R7, RZ, P0, !PT ;  /* 0x00000007ff077210 */ /* 0x000fe400007fe4ff */
[----:B--2---:R-:W-:-:S05]  /*0be0*/  LOP3.LUT R22, R9, 0xf, RZ, 0xc0, !PT ;  /* 0x0000000f09167812 */ /* 0x004fca00078ec0ff */
[----:B------:R-:W-:Y:S02]  /*0bf0*/  VIADD R22, R22, 0xfffffff8 ;  /* 0xfffffff816167836 */ /* 0x000fe40000000000 */
[----:B---3--:R-:W-:Y:S01]  /*0c00*/  FFMA R8, R25, R8, R26 ;  /* 0x0000000819087223 */ /* 0x008fe2000000001a */
[----:B------:R-:W-:Y:S02]  /*0c10*/  LEA.HI R9, R9, 0xfffffff8, RZ, 0x1c ;  /* 0xfffffff809097811 */ /* 0x000fe400078fe0ff */
[----:B------:R-:W-:Y:S02]  /*0c20*/  I2FP.F32.S32 R25, R22 ;  /* 0x0000001600197245 */ /* 0x000fe40000201400 */
[----:B------:R-:W-:-:S03]  /*0c30*/  I2FP.F32.S32 R9, R9 ;  /* 0x0000000900097245 */ /* 0x000fc60000201400 */
[----:B------:R-:W-:Y:S01]  /*0c40*/  FMUL R25, R0, R25 ;  /* 0x0000001900197220 */ /* 0x000fe20000400000 */
[----:B----4-:R-:W-:-:S04]  /*0c50*/  LOP3.LUT R22, R10, 0xf, RZ, 0xc0, !PT ;  /* 0x0000000f0a167812 */ /* 0x010fc800078ec0ff */
[----:B------:R-:W-:Y:S01]  /*0c60*/  IADD3 R22, PT, PT, R22, -0x8, RZ ;  /* 0xfffffff816167810 */ /* 0x000fe20007ffe0ff */
[----:B-----5:R-:W-:Y:S01]  /*0c70*/  FFMA R11, R25, R11, R8 ;  /* 0x0000000b190b7223 */ /* 0x020fe20000000008 */
[----:B------:R-:W-:Y:S02]  /*0c80*/  FMUL R8, R0, R9 ;  /* 0x0000000900087220 */ /* 0x000fe40000400000 */
[----:B------:R-:W-:Y:S02]  /*0c90*/  I2FP.F32.S32 R9, R22 ;  /* 0x0000001600097245 */ /* 0x000fe40000201400 */
[----:B------:R-:W-:Y:S02]  /*0ca0*/  LEA.HI R10, R10, 0xfffffff8, RZ, 0x1c ;  /* 0xfffffff80a0a7811 */ /* 0x000fe400078fe0ff */
[----:B------:R-:W-:Y:S01]  /*0cb0*/  LOP3.LUT R22, R12, 0xf, RZ, 0xc0, !PT ;  /* 0x0000000f0c167812 */ /* 0x000fe200078ec0ff */
[----:B------:R-:W-:Y:S01]  /*0cc0*/  FFMA R11, R8, R13, R11 ;  /* 0x0000000d080b7223 */ /* 0x000fe2000000000b */
[----:B------:R-:W-:Y:S01]  /*0cd0*/  I2FP.F32.S32 R13, R10 ;  /* 0x0000000a000d7245 */ /* 0x000fe20000201400 */
[----:B------:R-:W-:-:S02]  /*0ce0*/  FMUL R8, R0, R9 ;  /* 0x0000000900087220 */ /* 0x000fc40000400000 */
[----:B------:R-:W-:Y:S02]  /*0cf0*/  VIADD R22, R22, 0xfffffff8 ;  /* 0xfffffff816167836 */ /* 0x000fe40000000000 */
[----:B------:R-:W-:Y:S01]  /*0d00*/  FFMA R8, R8, R14, R11 ;  /* 0x0000000e08087223 */ /* 0x000fe2000000000b */
[----:B------:R-:W-:Y:S02]  /*0d10*/  FMUL R13, R0, R13 ;  /* 0x0000000d000d7220 */ /* 0x000fe40000400000 */
[----:B------:R-:W-:Y:S02]  /*0d20*/  I2FP.F32.S32 R9, R22 ;  /* 0x0000001600097245 */ /* 0x000fe40000201400 */
[----:B------:R-:W-:Y:S02]  /*0d30*/  LEA.HI R12, R12, 0xfffffff8, RZ, 0x1c ;  /* 0xfffffff80c0c7811 */ /* 0x000fe400078fe0ff */
[----:B------:R-:W-:Y:S01]  /*0d40*/  LOP3.LUT R10, R15, 0xf, RZ, 0xc0, !PT ;  /* 0x0000000f0f0a7812 */ /* 0x000fe200078ec0ff */
[----:B------:R-:W-:Y:S01]  /*0d50*/  FFMA R8, R13, R16, R8 ;  /* 0x000000100d087223 */ /* 0x000fe20000000008 */
[----:B------:R-:W-:Y:S01]  /*0d60*/  FMUL R9, R0, R9 ;  /* 0x0000000900097220 */ /* 0x000fe20000400000 */
[----:B------:R-:W-:-:S02]  /*0d70*/  I2FP.F32.S32 R11, R12 ;  /* 0x0000000c000b7245 */ /* 0x000fc40000201400 */
[----:B------:R-:W-:Y:S01]  /*0d80*/  IADD3 R10, PT, PT, R10, -0x8, RZ ;  /* 0xfffffff80a0a7810 */ /* 0x000fe20007ffe0ff */
[----:B------:R-:W-:-:S03]  /*0d90*/  FFMA R8, R9, R17, R8 ;  /* 0x0000001109087223 */ /* 0x000fc60000000008 */
[----:B------:R-:W-:Y:S01]  /*0da0*/  I2FP.F32.S32 R9, R10 ;  /* 0x0000000a00097245 */ /* 0x000fe20000201400 */
[C---:B------:R-:W-:Y:S01]  /*0db0*/  FMUL R11, R0.reuse, R11 ;  /* 0x0000000b000b7220 */ /* 0x040fe20000400000 */
[----:B------:R-:W-:Y:S02]  /*0dc0*/  LEA.HI R15, R15, 0xfffffff8, RZ, 0x1c ;  /* 0xfffffff80f0f7811 */ /* 0x000fe400078fe0ff */
[----:B------:R-:W-:Y:S01]  /*0dd0*/  LOP3.LUT R10, R19, 0xf, RZ, 0xc0, !PT ;  /* 0x0000000f130a7812 */ /* 0x000fe200078ec0ff */
[----:B------:R-:W-:Y:S01]  /*0de0*/  FFMA R11, R11, R18, R8 ;  /* 0x000000120b0b7223 */ /* 0x000fe20000000008 */
[----:B------:R-:W-:Y:S01]  /*0df0*/  FMUL R8, R0, R9 ;  /* 0x0000000900087220 */ /* 0x000fe20000400000 */
[----:B------:R-:W-:Y:S02]  /*0e00*/  I2FP.F32.S32 R15, R15 ;  /* 0x0000000f000f7245 */ /* 0x000fe40000201400 */
[----:B------:R-:W-:Y:S01]  /*0e10*/  VIADD R10, R10, 0xfffffff8 ;  /* 0xfffffff80a0a7836 */ /* 0x000fe20000000000 */
[----:B------:R-:W-:Y:S01]  /*0e20*/  LEA.HI R19, R19, 0xfffffff8, RZ, 0x1c ;  /* 0xfffffff813137811 */ /* 0x000fe200078fe0ff */
[----:B------:R-:W-:Y:S01]  /*0e30*/  FFMA R11, R8, R20, R11 ;  /* 0x00000014080b7223 */ /* 0x000fe2000000000b */
[----:B------:R-:W-:-:S02]  /*0e40*/  FMUL R8, R0, R15 ;  /* 0x0000000f00087220 */ /* 0x000fc40000400000 */
[----:B------:R-:W-:Y:S02]  /*0e50*/  I2FP.F32.S32 R9, R10 ;  /* 0x0000000a00097245 */ /* 0x000fe40000201400 */
[----:B------:R-:W-:Y:S01]  /*0e60*/  I2FP.F32.S32 R19, R19 ;  /* 0x0000001300137245 */ /* 0x000fe20000201400 */
[----:B------:R-:W-:Y:S02]  /*0e70*/  FFMA R8, R8, R21, R11 ;  /* 0x0000001508087223 */ /* 0x000fe4000000000b */
[C---:B------:R-:W-:Y:S02]  /*0e80*/  FMUL R9, R0.reuse, R9 ;  /* 0x0000000900097220 */ /* 0x040fe40000400000 */
[----:B------:R-:W-:Y:S02]  /*0e90*/  FMUL R19, R0, R19 ;  /* 0x0000001300137220 */ /* 0x000fe40000400000 */
[----:B------:R-:W-:-:S04]  /*0ea0*/  FFMA R8, R9, R23, R8 ;  /* 0x0000001709087223 */ /* 0x000fc80000000008 */
[----:B------:R-:W-:Y:S01]  /*0eb0*/  FFMA R9, R19, R24, R8 ;  /* 0x0000001813097223 */ /* 0x000fe20000000008 */
[----:B------:R-:W-:Y:S06]  /*0ec0*/  BRA.U UP0, `(.L_x_17) ;  /* 0xfffffff100dc7547 */ /* 0x000fec000b83ffff */
.L_x_16:
[----:B------:R-:W-:Y:S01]  /*0ed0*/  STG.E desc[UR6][R2.64], R9 ;  /* 0x0000000902007986 */ /* 0x000fe2000c101906 */
[----:B------:R-:W-:Y:S05]  /*0ee0*/  EXIT ;  /* 0x000000000000794d */ /* 0x000fea0003800000 */
.L_x_18:
        /* <DEDUP_REMOVED lines=9> */
.L_x_22:


//--------------------- .nv.shared.reserved.0     --------------------------
	.section	.nv.shared.reserved.0,"aw",@nobits
	.weak		__nv_reservedSMEM_offset_0_alias
	.size		__nv_reservedSMEM_offset_0_alias, 0, 64
	.other		__nv_reservedSMEM_offset_0_alias,@"STO_CUDA_RESERVED_SHARED STV_DEFAULT"
__nv_reservedSMEM_offset_0_alias:
	.zero		0
	.zero		64


//--------------------- .nv.constant0.quant_matmul_q6_k_f32 --------------------------
	.section	.nv.constant0.quant_matmul_q6_k_f32,"a",@progbits
	.sectionflags	@""
	.align	4
.nv.constant0.quant_matmul_q6_k_f32:
	.zero		932


//--------------------- .nv.constant0.quant_matmul_q4_k_f32 --------------------------
	.section	.nv.constant0.quant_matmul_q4_k_f32,"a",@progbits
	.sectionflags	@""
	.align	4
.nv.constant0.quant_matmul_q4_k_f32:
	.zero		932


//--------------------- .nv.constant0.quant_matmul_q8_0_f32 --------------------------
	.section	.nv.constant0.quant_matmul_q8_0_f32,"a",@progbits
	.sectionflags	@""
	.align	4
.nv.constant0.quant_matmul_q8_0_f32:
	.zero		932


//--------------------- .nv.constant0.quant_matmul_q4_0_f32 --------------------------
	.section	.nv.constant0.quant_matmul_q4_0_f32,"a",@progbits
	.sectionflags	@""
	.align	4
.nv.constant0.quant_matmul_q4_0_f32:
	.zero		932


//--------------------- SYMBOLS --------------------------

	.type		.nv.reservedSmem.offset0,@object
	.size		.nv.reservedSmem.offset0,0x4
